	.target	sm_100a

	.elftype	@"ET_EXEC"


//--------------------- .note.nv.tkinfo           --------------------------
	.section	.note.nv.tkinfo,"",@"SHT_NOTE"
	.sectionflags	@"SHF_NOTE_NV_TKINFO"
	.tkinfo
        /*0018*/ 	.word	0x00000002
        /*0030*/ 	.string	""
        /*0030*/ 	.string	"ptxas"
        /*0030*/ 	.string	"Cuda compilation tools, release 13.0, V13.0.88"
        /*0030*/ 	.string	"Build cuda_13.0.r13.0/compiler.36424714_0"
        /*0030*/ 	.string	"-arch sm_100a -m 64 "



//--------------------- .note.nv.cuinfo           --------------------------
	.section	.note.nv.cuinfo,"",@"SHT_NOTE"
	.sectionflags	@"SHF_NOTE_NV_CUINFO"
        /*0018*/ 	.short	0x0002
        /*001a*/ 	.short	0x0064
        /*001c*/ 	.short	0x0082
	.zero		2


//--------------------- .nv.info                  --------------------------
	.section	.nv.info,"",@"SHT_CUDA_INFO"
	.align	4


	//----- nvinfo : EIATTR_REGCOUNT
	.align		4
        /*0000*/ 	.byte	0x04, 0x2f
        /*0002*/ 	.short	(.L_19 - .L_18)
	.align		4
.L_18:
        /*0004*/ 	.word	index@(_ZN7cutlass13device_kernelINS_4gemm6kernel13GemmUniversalIN4cute5tupleIJiiiiEEENS1_10collective13CollectiveMmaINS1_35MainloopSm100TmaUmmaWarpSpecializedILi26ELi2ELi4ENS5_IJNS4_1CILi2EEESB_NSA_ILi1EEEEEEEENS5_IJNSA_ILi128EEESF_NSA_ILi64EEEEEENS_12float_e4m3_tENS5_IJlSC_lEEESI_SJ_NS4_8TiledMMAINS4_8MMA_AtomIJNS4_10MMA_TraitsINS4_25SM100_MMA_F8F6F4_2x1SM_SSEJSI_SI_fSF_SF_NS4_17integral_constantINS4_4UMMA5MajorELSQ_0EEESR_NSO_INSP_7ScaleInELSS_0EEEST_EEEEEENS4_6LayoutINS5_IJSC_SC_SC_EEENS5_IJNSA_ILi0EEESY_SY_EEEEENS5_IJNS4_10UnderscoreES11_S11_EEEEENS4_28SM100_TMA_2SM_LOAD_MULTICASTENS4_14ComposedLayoutINS4_7SwizzleILi2ELi4ELi3EEENS4_18smem_ptr_flag_bitsILi8EEENSW_INS5_IJNSA_ILi8EEESG_EEENS5_IJSG_SC_EEEEEEEvNS4_8identityENS4_18SM100_TMA_2SM_LOADES1E_vS1F_EENS_8epilogue10collective18CollectiveEpilogueINS1I_23Sm100TmaWarpSpecializedILi2ELi2ELi32ELb0ELb0EEEJNS5_IJSG_SF_SG_EEENS5_IJNSW_ISG_SC_EENSW_INS5_IJNSA_ILi32EEESB_EEENS5_IJSC_SG_EEEEEEEESI_SJ_SI_SJ_NS1I_6fusion15FusionCallbacksIS1M_NS1U_17LinearCombinationISI_fSI_fLNS_15FloatRoundStyleE2EEES1N_S1T_JEEENS4_5SM1004TMEM4LOAD26SM100_TMEM_LOAD_32dp32b32xENS4_13SM90_TMA_LOADENS15_INS16_ILi1ELi4ELi3EEES19_NSW_INS5_IJS1A_S1P_EEENS5_IJS1P_SC_EEEEEEENS4_39AutoVectorizingCopyWithAssumedAlignmentILi128EEENS4_14SM90_TMA_STOREES29_S2B_S2B_EEEvvEEEEvNT_6ParamsE)
        /*0008*/ 	.word	0x00000072


	//----- nvinfo : EIATTR_FRAME_SIZE
	.align		4
.L_19:
        /*000c*/ 	.byte	0x04, 0x11
        /*000e*/ 	.short	(.L_21 - .L_20)
	.align		4
.L_20:
        /*0010*/ 	.word	index@($__internal_2_$__cuda_sm10x_tcgen05_guardrail_trap_unallocated_columns_being_dealloced)
        /*0014*/ 	.word	0x00000000


	//----- nvinfo : EIATTR_FRAME_SIZE
	.align		4
.L_21:
        /*0018*/ 	.byte	0x04, 0x11
        /*001a*/ 	.short	(.L_23 - .L_22)
	.align		4
.L_22:
        /*001c*/ 	.word	index@($__internal_1_$__cuda_sm10x_tcgen05_guardrail_trap_phase_invalid_during_alloc)
        /*0020*/ 	.word	0x00000000


	//----- nvinfo : EIATTR_FRAME_SIZE
	.align		4
.L_23:
        /*0024*/ 	.byte	0x04, 0x11
        /*0026*/ 	.short	(.L_25 - .L_24)
	.align		4
.L_24:
        /*0028*/ 	.word	index@($__internal_0_$__cuda_sm10x_tcgen05_guardrail_trap_col_being_dealloced_not_returned_by_alloc)
        /*002c*/ 	.word	0x00000000


	//----- nvinfo : EIATTR_FRAME_SIZE
	.align		4
.L_25:
        /*0030*/ 	.byte	0x04, 0x11
        /*0032*/ 	.short	(.L_27 - .L_26)
	.align		4
.L_26:
        /*0034*/ 	.word	index@(_ZN7cutlass13device_kernelINS_4gemm6kernel13GemmUniversalIN4cute5tupleIJiiiiEEENS1_10collective13CollectiveMmaINS1_35MainloopSm100TmaUmmaWarpSpecializedILi26ELi2ELi4ENS5_IJNS4_1CILi2EEESB_NSA_ILi1EEEEEEEENS5_IJNSA_ILi128EEESF_NSA_ILi64EEEEEENS_12float_e4m3_tENS5_IJlSC_lEEESI_SJ_NS4_8TiledMMAINS4_8MMA_AtomIJNS4_10MMA_TraitsINS4_25SM100_MMA_F8F6F4_2x1SM_SSEJSI_SI_fSF_SF_NS4_17integral_constantINS4_4UMMA5MajorELSQ_0EEESR_NSO_INSP_7ScaleInELSS_0EEEST_EEEEEENS4_6LayoutINS5_IJSC_SC_SC_EEENS5_IJNSA_ILi0EEESY_SY_EEEEENS5_IJNS4_10UnderscoreES11_S11_EEEEENS4_28SM100_TMA_2SM_LOAD_MULTICASTENS4_14ComposedLayoutINS4_7SwizzleILi2ELi4ELi3EEENS4_18smem_ptr_flag_bitsILi8EEENSW_INS5_IJNSA_ILi8EEESG_EEENS5_IJSG_SC_EEEEEEEvNS4_8identityENS4_18SM100_TMA_2SM_LOADES1E_vS1F_EENS_8epilogue10collective18CollectiveEpilogueINS1I_23Sm100TmaWarpSpecializedILi2ELi2ELi32ELb0ELb0EEEJNS5_IJSG_SF_SG_EEENS5_IJNSW_ISG_SC_EENSW_INS5_IJNSA_ILi32EEESB_EEENS5_IJSC_SG_EEEEEEEESI_SJ_SI_SJ_NS1I_6fusion15FusionCallbacksIS1M_NS1U_17LinearCombinationISI_fSI_fLNS_15FloatRoundStyleE2EEES1N_S1T_JEEENS4_5SM1004TMEM4LOAD26SM100_TMEM_LOAD_32dp32b32xENS4_13SM90_TMA_LOADENS15_INS16_ILi1ELi4ELi3EEES19_NSW_INS5_IJS1A_S1P_EEENS5_IJS1P_SC_EEEEEEENS4_39AutoVectorizingCopyWithAssumedAlignmentILi128EEENS4_14SM90_TMA_STOREES29_S2B_S2B_EEEvvEEEEvNT_6ParamsE)
        /*0038*/ 	.word	0x00000000


	//----- nvinfo : EIATTR_MIN_STACK_SIZE
	.align		4
.L_27:
        /*003c*/ 	.byte	0x04, 0x12
        /*003e*/ 	.short	(.L_29 - .L_28)
	.align		4
.L_28:
        /*0040*/ 	.word	index@(_ZN7cutlass13device_kernelINS_4gemm6kernel13GemmUniversalIN4cute5tupleIJiiiiEEENS1_10collective13CollectiveMmaINS1_35MainloopSm100TmaUmmaWarpSpecializedILi26ELi2ELi4ENS5_IJNS4_1CILi2EEESB_NSA_ILi1EEEEEEEENS5_IJNSA_ILi128EEESF_NSA_ILi64EEEEEENS_12float_e4m3_tENS5_IJlSC_lEEESI_SJ_NS4_8TiledMMAINS4_8MMA_AtomIJNS4_10MMA_TraitsINS4_25SM100_MMA_F8F6F4_2x1SM_SSEJSI_SI_fSF_SF_NS4_17integral_constantINS4_4UMMA5MajorELSQ_0EEESR_NSO_INSP_7ScaleInELSS_0EEEST_EEEEEENS4_6LayoutINS5_IJSC_SC_SC_EEENS5_IJNSA_ILi0EEESY_SY_EEEEENS5_IJNS4_10UnderscoreES11_S11_EEEEENS4_28SM100_TMA_2SM_LOAD_MULTICASTENS4_14ComposedLayoutINS4_7SwizzleILi2ELi4ELi3EEENS4_18smem_ptr_flag_bitsILi8EEENSW_INS5_IJNSA_ILi8EEESG_EEENS5_IJSG_SC_EEEEEEEvNS4_8identityENS4_18SM100_TMA_2SM_LOADES1E_vS1F_EENS_8epilogue10collective18CollectiveEpilogueINS1I_23Sm100TmaWarpSpecializedILi2ELi2ELi32ELb0ELb0EEEJNS5_IJSG_SF_SG_EEENS5_IJNSW_ISG_SC_EENSW_INS5_IJNSA_ILi32EEESB_EEENS5_IJSC_SG_EEEEEEEESI_SJ_SI_SJ_NS1I_6fusion15FusionCallbacksIS1M_NS1U_17LinearCombinationISI_fSI_fLNS_15FloatRoundStyleE2EEES1N_S1T_JEEENS4_5SM1004TMEM4LOAD26SM100_TMEM_LOAD_32dp32b32xENS4_13SM90_TMA_LOADENS15_INS16_ILi1ELi4ELi3EEES19_NSW_INS5_IJS1A_S1P_EEENS5_IJS1P_SC_EEEEEEENS4_39AutoVectorizingCopyWithAssumedAlignmentILi128EEENS4_14SM90_TMA_STOREES29_S2B_S2B_EEEvvEEEEvNT_6ParamsE)
        /*0044*/ 	.word	0x00000000
.L_29:


//--------------------- .nv.compat                --------------------------
	.section	.nv.compat,"",@"SHT_CUDA_COMPAT_INFO"
	.align	4
        /*0000*/ 	.byte	0x02, 0x09, 0x01, 0x00, 0x02, 0x02, 0x02, 0x00, 0x02, 0x05, 0x05, 0x00, 0x03, 0x07, 0x01, 0x01
        /*0010*/ 	.byte	0x02, 0x03, 0x01, 0x00, 0x02, 0x06, 0x01, 0x00, 0x04, 0x0b, 0x08, 0x00, 0x09, 0x00, 0x00, 0x00
        /*0020*/ 	.byte	0x00, 0x00, 0x00, 0x00


//--------------------- .nv.info._ZN7cutlass13device_kernelINS_4gemm6kernel13GemmUniversalIN4cute5tupleIJiiiiEEENS1_10collective13CollectiveMmaINS1_35MainloopSm100TmaUmmaWarpSpecializedILi26ELi2ELi4ENS5_IJNS4_1CILi2EEESB_NSA_ILi1EEEEEEEENS5_IJNSA_ILi128EEESF_NSA_ILi64EEEEEENS_12float_e4m3_tENS5_IJlSC_lEEESI_SJ_NS4_8TiledMMAINS4_8MMA_AtomIJNS4_10MMA_TraitsINS4_25SM100_MMA_F8F6F4_2x1SM_SSEJSI_SI_fSF_SF_NS4_17integral_constantINS4_4UMMA5MajorELSQ_0EEESR_NSO_INSP_7ScaleInELSS_0EEEST_EEEEEENS4_6LayoutINS5_IJSC_SC_SC_EEENS5_IJNSA_ILi0EEESY_SY_EEEEENS5_IJNS4_10UnderscoreES11_S11_EEEEENS4_28SM100_TMA_2SM_LOAD_MULTICASTENS4_14ComposedLayoutINS4_7SwizzleILi2ELi4ELi3EEENS4_18smem_ptr_flag_bitsILi8EEENSW_INS5_IJNSA_ILi8EEESG_EEENS5_IJSG_SC_EEEEEEEvNS4_8identityENS4_18SM100_TMA_2SM_LOADES1E_vS1F_EENS_8epilogue10collective18CollectiveEpilogueINS1I_23Sm100TmaWarpSpecializedILi2ELi2ELi32ELb0ELb0EEEJNS5_IJSG_SF_SG_EEENS5_IJNSW_ISG_SC_EENSW_INS5_IJNSA_ILi32EEESB_EEENS5_IJSC_SG_EEEEEEEESI_SJ_SI_SJ_NS1I_6fusion15FusionCallbacksIS1M_NS1U_17LinearCombinationISI_fSI_fLNS_15FloatRoundStyleE2EEES1N_S1T_JEEENS4_5SM1004TMEM4LOAD26SM100_TMEM_LOAD_32dp32b32xENS4_13SM90_TMA_LOADENS15_INS16_ILi1ELi4ELi3EEES19_NSW_INS5_IJS1A_S1P_EEENS5_IJS1P_SC_EEEEEEENS4_39AutoVectorizingCopyWithAssumedAlignmentILi128EEENS4_14SM90_TMA_STOREES29_S2B_S2B_EEEvvEEEEvNT_6ParamsE --------------------------
	.section	.nv.info._ZN7cutlass13device_kernelINS_4gemm6kernel13GemmUniversalIN4cute5tupleIJiiiiEEENS1_10collective13CollectiveMmaINS1_35MainloopSm100TmaUmmaWarpSpecializedILi26ELi2ELi4ENS5_IJNS4_1CILi2EEESB_NSA_ILi1EEEEEEEENS5_IJNSA_ILi128EEESF_NSA_ILi64EEEEEENS_12float_e4m3_tENS5_IJlSC_lEEESI_SJ_NS4_8TiledMMAINS4_8MMA_AtomIJNS4_10MMA_TraitsINS4_25SM100_MMA_F8F6F4_2x1SM_SSEJSI_SI_fSF_SF_NS4_17integral_constantINS4_4UMMA5MajorELSQ_0EEESR_NSO_INSP_7ScaleInELSS_0EEEST_EEEEEENS4_6LayoutINS5_IJSC_SC_SC_EEENS5_IJNSA_ILi0EEESY_SY_EEEEENS5_IJNS4_10UnderscoreES11_S11_EEEEENS4_28SM100_TMA_2SM_LOAD_MULTICASTENS4_14ComposedLayoutINS4_7SwizzleILi2ELi4ELi3EEENS4_18smem_ptr_flag_bitsILi8EEENSW_INS5_IJNSA_ILi8EEESG_EEENS5_IJSG_SC_EEEEEEEvNS4_8identityENS4_18SM100_TMA_2SM_LOADES1E_vS1F_EENS_8epilogue10collective18CollectiveEpilogueINS1I_23Sm100TmaWarpSpecializedILi2ELi2ELi32ELb0ELb0EEEJNS5_IJSG_SF_SG_EEENS5_IJNSW_ISG_SC_EENSW_INS5_IJNSA_ILi32EEESB_EEENS5_IJSC_SG_EEEEEEEESI_SJ_SI_SJ_NS1I_6fusion15FusionCallbacksIS1M_NS1U_17LinearCombinationISI_fSI_fLNS_15FloatRoundStyleE2EEES1N_S1T_JEEENS4_5SM1004TMEM4LOAD26SM100_TMEM_LOAD_32dp32b32xENS4_13SM90_TMA_LOADENS15_INS16_ILi1ELi4ELi3EEES19_NSW_INS5_IJS1A_S1P_EEENS5_IJS1P_SC_EEEEEEENS4_39AutoVectorizingCopyWithAssumedAlignmentILi128EEENS4_14SM90_TMA_STOREES29_S2B_S2B_EEEvvEEEEvNT_6ParamsE,"",@"SHT_CUDA_INFO"
	.sectionflags	@""
	.align	4


	//----- nvinfo : EIATTR_CUDA_API_VERSION
	.align		4
        /*0000*/ 	.byte	0x04, 0x37
        /*0002*/ 	.short	(.L_31 - .L_30)
.L_30:
        /*0004*/ 	.word	0x00000082


	//----- nvinfo : EIATTR_KPARAM_INFO
	.align		4
.L_31:
        /*0008*/ 	.byte	0x04, 0x17
        /*000a*/ 	.short	(.L_33 - .L_32)
.L_32:
        /*000c*/ 	.word	0x00000000
        /*0010*/ 	.short	0x0000
        /*0012*/ 	.short	0x0000
        /*0014*/ 	.byte	0x00, 0xf0, 0x01, 0x20


	//----- nvinfo : EIATTR_AT_ENTRY_FRAGMENTS
	.align		4
.L_33:
        /*0018*/ 	.byte	0x04, 0x4f
        /*001a*/ 	.short	(.L_35 - .L_34)


	//   ....[0]....
.L_34:
        /*001c*/ 	.word	0x00000007


	//----- nvinfo : EIATTR_RESERVED_SMEM_USED
	.align		4
.L_35:
        /*0020*/ 	.byte	0x01, 0x41
	.zero		2


	//----- nvinfo : EIATTR_SPARSE_MMA_MASK
	.align		4
        /*0024*/ 	.byte	0x03, 0x50
        /*0026*/ 	.short	0x0000


	//----- nvinfo : EIATTR_TCGEN05_2CTA_USED
	.align		4
        /*0028*/ 	.byte	0x01, 0x52
	.zero		2


	//----- nvinfo : EIATTR_MAXREG_COUNT
	.align		4
        /*002c*/ 	.byte	0x03, 0x1b
        /*002e*/ 	.short	0x00ff


	//----- nvinfo : EIATTR_NUM_BARRIERS
	.align		4
        /*0030*/ 	.byte	0x02, 0x4c
        /*0032*/ 	.byte	0x07
	.zero		1


	//----- nvinfo : EIATTR_EXTERNS
	.align		4
        /*0034*/ 	.byte	0x04, 0x0f
        /*0036*/ 	.short	(.L_37 - .L_36)


	//   ....[0]....
	.align		4
.L_36:
        /*0038*/ 	.word	index@(__assertfail)


	//----- nvinfo : EIATTR_MERCURY_ISA_VERSION
	.align		4
.L_37:
        /*003c*/ 	.byte	0x03, 0x5f
        /*003e*/ 	.short	0x0101


	//----- nvinfo : EIATTR_INT_WARP_WIDE_INSTR_OFFSETS
	.align		4
        /*0040*/ 	.byte	0x04, 0x31
        /*0042*/ 	.short	(.L_39 - .L_38)


	//   ....[0]....
.L_38:
        /*0044*/ 	.word	0x00001020


	//   ....[1]....
        /*0048*/ 	.word	0x000010c0


	//   ....[2]....
        /*004c*/ 	.word	0x000050e0


	//   ....[3]....
        /*0050*/ 	.word	0x00005100


	//   ....[4]....
        /*0054*/ 	.word	0x00005130


	//   ....[5]....
        /*0058*/ 	.word	0x00005c50


	//   ....[6]....
        /*005c*/ 	.word	0x00005cf0


	//   ....[7]....
        /*0060*/ 	.word	0x00005da0


	//   ....[8]....
        /*0064*/ 	.word	0x00005e40


	//   ....[9]....
        /*0068*/ 	.word	0x00005f30


	//   ....[10]....
        /*006c*/ 	.word	0x00006000


	//----- nvinfo : EIATTR_COOP_GROUP_MASK_REGIDS
	.align		4
.L_39:
        /*0070*/ 	.byte	0x04, 0x29
        /*0072*/ 	.short	(.L_41 - .L_40)


	//   ....[0]....
.L_40:
        /*0074*/ 	.word	0xffffffff


	//   ....[1]....
        /*0078*/ 	.word	0xffffffff


	//   ....[2]....
        /*007c*/ 	.word	0xffffffff


	//   ....[3]....
        /*0080*/ 	.word	0xffffffff


	//   ....[4]....
        /*0084*/ 	.word	0xffffffff


	//   ....[5]....
        /*0088*/ 	.word	0xffffffff


	//   ....[6]....
        /*008c*/ 	.word	0xffffffff


	//   ....[7]....
        /*0090*/ 	.word	0xffffffff


	//   ....[8]....
        /*0094*/ 	.word	0xffffffff


	//   ....[9]....
        /*0098*/ 	.word	0xffffffff


	//   ....[10]....
        /*009c*/ 	.word	0xffffffff


	//   ....[11]....
        /*00a0*/ 	.word	0xffffffff


	//   ....[12]....
        /*00a4*/ 	.word	0xffffffff


	//   ....[13]....
        /*00a8*/ 	.word	0xffffffff


	//----- nvinfo : EIATTR_COOP_GROUP_INSTR_OFFSETS
	.align		4
.L_41:
        /*00ac*/ 	.byte	0x04, 0x28
        /*00ae*/ 	.short	(.L_43 - .L_42)


	//   ....[0]....
.L_42:
        /*00b0*/ 	.word	0x000000b0


	//   ....[1]....
        /*00b4*/ 	.word	0x00000520


	//   ....[2]....
        /*00b8*/ 	.word	0x000009d0


	//   ....[3]....
        /*00bc*/ 	.word	0x00000b20


	//   ....[4]....
        /*00c0*/ 	.word	0x00000c10


	//   ....[5]....
        /*00c4*/ 	.word	0x00000d70


	//   ....[6]....
        /*00c8*/ 	.word	0x00000f00


	//   ....[7]....
        /*00cc*/ 	.word	0x00001140


	//   ....[8]....
        /*00d0*/ 	.word	0x00002490


	//   ....[9]....
        /*00d4*/ 	.word	0x00003fa0


	//   ....[10]....
        /*00d8*/ 	.word	0x00004470


	//   ....[11]....
        /*00dc*/ 	.word	0x000044a0


	//   ....[12]....
        /*00e0*/ 	.word	0x00004fe0


	//   ....[13]....
        /*00e4*/ 	.word	0x000051f0


	//----- nvinfo : EIATTR_VRC_CTA_INIT_COUNT
	.align		4
.L_43:
        /*00e8*/ 	.byte	0x02, 0x4a
        /*00ea*/ 	.byte	0x80
	.zero		1


	//----- nvinfo : EIATTR_SYSCALL_OFFSETS
	.align		4
        /*00ec*/ 	.byte	0x04, 0x46
        /*00ee*/ 	.short	(.L_45 - .L_44)


	//   ....[0]....
.L_44:
        /*00f0*/ 	.word	0x00006b10


	//   ....[1]....
        /*00f4*/ 	.word	0x00006c50


	//   ....[2]....
        /*00f8*/ 	.word	0x00007470


	//   ....[3]....
        /*00fc*/ 	.word	0x00008260


	//----- nvinfo : EIATTR_MBARRIER_INSTR_OFFSETS
	.align		4
.L_45:
        /*0100*/ 	.byte	0x04, 0x39
        /*0102*/ 	.short	(.L_47 - .L_46)


	//   ....[0]....
.L_46:
        /*0104*/ 	.word	0x00000670
        /*0108*/ 	.word	0x000000ff
        /*010c*/ 	.word	0x00000000
        /*0110*/ 	.short	0x0100
        /*0112*/ 	.byte	0x04
	.zero		1


	//   ....[1]....
        /*0114*/ 	.word	0x00000680
        /*0118*/ 	.word	0x000000ff
        /*011c*/ 	.word	0x000000d0
        /*0120*/ 	.short	0x0100
        /*0122*/ 	.byte	0x04
	.zero		1


	//   ....[2]....
        /*0124*/ 	.word	0x00000690
        /*0128*/ 	.word	0x000000ff
        /*012c*/ 	.word	0x00000008
        /*0130*/ 	.short	0x0100
        /*0132*/ 	.byte	0x04
	.zero		1


	//   ....[3]....
        /*0134*/ 	.word	0x000006a0
        /*0138*/ 	.word	0x000000ff
        /*013c*/ 	.word	0x000000d8
        /*0140*/ 	.short	0x0100
        /*0142*/ 	.byte	0x04
	.zero		1


	//   ....[4]....
        /*0144*/ 	.word	0x000006b0
        /*0148*/ 	.word	0x000000ff
        /*014c*/ 	.word	0x00000010
        /*0150*/ 	.short	0x0100
        /*0152*/ 	.byte	0x04
	.zero		1


	//   ....[5]....
        /*0154*/ 	.word	0x000006c0
        /*0158*/ 	.word	0x000000ff
        /*015c*/ 	.word	0x000000e0
        /*0160*/ 	.short	0x0100
        /*0162*/ 	.byte	0x04
	.zero		1


	//   ....[6]....
        /*0164*/ 	.word	0x000006d0
        /*0168*/ 	.word	0x000000ff
        /*016c*/ 	.word	0x00000018
        /*0170*/ 	.short	0x0100
        /*0172*/ 	.byte	0x04
	.zero		1


	//   ....[7]....
        /*0174*/ 	.word	0x000006e0
        /*0178*/ 	.word	0x000000ff
        /*017c*/ 	.word	0x000000e8
        /*0180*/ 	.short	0x0100
        /*0182*/ 	.byte	0x04
	.zero		1


	//   ....[8]....
        /*0184*/ 	.word	0x000006f0
        /*0188*/ 	.word	0x000000ff
        /*018c*/ 	.word	0x00000020
        /*0190*/ 	.short	0x0100
        /*0192*/ 	.byte	0x04
	.zero		1


	//   ....[9]....
        /*0194*/ 	.word	0x00000700
        /*0198*/ 	.word	0x000000ff
        /*019c*/ 	.word	0x000000f0
        /*01a0*/ 	.short	0x0100
        /*01a2*/ 	.byte	0x04
	.zero		1


	//   ....[10]....
        /*01a4*/ 	.word	0x00000710
        /*01a8*/ 	.word	0x000000ff
        /*01ac*/ 	.word	0x00000028
        /*01b0*/ 	.short	0x0100
        /*01b2*/ 	.byte	0x04
	.zero		1


	//   ....[11]....
        /*01b4*/ 	.word	0x00000720
        /*01b8*/ 	.word	0x000000ff
        /*01bc*/ 	.word	0x000000f8
        /*01c0*/ 	.short	0x0100
        /*01c2*/ 	.byte	0x04
	.zero		1


	//   ....[12]....
        /*01c4*/ 	.word	0x00000730
        /*01c8*/ 	.word	0x000000ff
        /*01cc*/ 	.word	0x00000030
        /*01d0*/ 	.short	0x0100
        /*01d2*/ 	.byte	0x04
	.zero		1


	//   ....[13]....
        /*01d4*/ 	.word	0x00000740
        /*01d8*/ 	.word	0x000000ff
        /*01dc*/ 	.word	0x00000100
        /*01e0*/ 	.short	0x0100
        /*01e2*/ 	.byte	0x04
	.zero		1


	//   ....[14]....
        /*01e4*/ 	.word	0x00000750
        /*01e8*/ 	.word	0x000000ff
        /*01ec*/ 	.word	0x00000038
        /*01f0*/ 	.short	0x0100
        /*01f2*/ 	.byte	0x04
	.zero		1


	//   ....[15]....
        /*01f4*/ 	.word	0x00000760
        /*01f8*/ 	.word	0x000000ff
        /*01fc*/ 	.word	0x00000108
        /*0200*/ 	.short	0x0100
        /*0202*/ 	.byte	0x04
	.zero		1


	//   ....[16]....
        /*0204*/ 	.word	0x00000770
        /*0208*/ 	.word	0x000000ff
        /*020c*/ 	.word	0x00000040
        /*0210*/ 	.short	0x0100
        /*0212*/ 	.byte	0x04
	.zero		1


	//   ....[17]....
        /*0214*/ 	.word	0x00000780
        /*0218*/ 	.word	0x000000ff
        /*021c*/ 	.word	0x00000110
        /*0220*/ 	.short	0x0100
        /*0222*/ 	.byte	0x04
	.zero		1


	//   ....[18]....
        /*0224*/ 	.word	0x00000790
        /*0228*/ 	.word	0x000000ff
        /*022c*/ 	.word	0x00000048
        /*0230*/ 	.short	0x0100
        /*0232*/ 	.byte	0x04
	.zero		1


	//   ....[19]....
        /*0234*/ 	.word	0x000007a0
        /*0238*/ 	.word	0x000000ff
        /*023c*/ 	.word	0x00000118
        /*0240*/ 	.short	0x0100
        /*0242*/ 	.byte	0x04
	.zero		1


	//   ....[20]....
        /*0244*/ 	.word	0x000007b0
        /*0248*/ 	.word	0x000000ff
        /*024c*/ 	.word	0x00000050
        /*0250*/ 	.short	0x0100
        /*0252*/ 	.byte	0x04
	.zero		1


	//   ....[21]....
        /*0254*/ 	.word	0x000007c0
        /*0258*/ 	.word	0x000000ff
        /*025c*/ 	.word	0x00000120
        /*0260*/ 	.short	0x0100
        /*0262*/ 	.byte	0x04
	.zero		1


	//   ....[22]....
        /*0264*/ 	.word	0x000007d0
        /*0268*/ 	.word	0x000000ff
        /*026c*/ 	.word	0x00000058
        /*0270*/ 	.short	0x0100
        /*0272*/ 	.byte	0x04
	.zero		1


	//   ....[23]....
        /*0274*/ 	.word	0x000007e0
        /*0278*/ 	.word	0x000000ff
        /*027c*/ 	.word	0x00000128
        /*0280*/ 	.short	0x0100
        /*0282*/ 	.byte	0x04
	.zero		1


	//   ....[24]....
        /*0284*/ 	.word	0x000007f0
        /*0288*/ 	.word	0x000000ff
        /*028c*/ 	.word	0x00000060
        /*0290*/ 	.short	0x0100
        /*0292*/ 	.byte	0x04
	.zero		1


	//   ....[25]....
        /*0294*/ 	.word	0x00000800
        /*0298*/ 	.word	0x000000ff
        /*029c*/ 	.word	0x00000130
        /*02a0*/ 	.short	0x0100
        /*02a2*/ 	.byte	0x04
	.zero		1


	//   ....[26]....
        /*02a4*/ 	.word	0x00000810
        /*02a8*/ 	.word	0x000000ff
        /*02ac*/ 	.word	0x00000068
        /*02b0*/ 	.short	0x0100
        /*02b2*/ 	.byte	0x04
	.zero		1


	//   ....[27]....
        /*02b4*/ 	.word	0x00000820
        /*02b8*/ 	.word	0x000000ff
        /*02bc*/ 	.word	0x00000138
        /*02c0*/ 	.short	0x0100
        /*02c2*/ 	.byte	0x04
	.zero		1


	//   ....[28]....
        /*02c4*/ 	.word	0x00000830
        /*02c8*/ 	.word	0x000000ff
        /*02cc*/ 	.word	0x00000070
        /*02d0*/ 	.short	0x0100
        /*02d2*/ 	.byte	0x04
	.zero		1


	//   ....[29]....
        /*02d4*/ 	.word	0x00000840
        /*02d8*/ 	.word	0x000000ff
        /*02dc*/ 	.word	0x00000140
        /*02e0*/ 	.short	0x0100
        /*02e2*/ 	.byte	0x04
	.zero		1


	//   ....[30]....
        /*02e4*/ 	.word	0x00000850
        /*02e8*/ 	.word	0x000000ff
        /*02ec*/ 	.word	0x00000078
        /*02f0*/ 	.short	0x0100
        /*02f2*/ 	.byte	0x04
	.zero		1


	//   ....[31]....
        /*02f4*/ 	.word	0x00000860
        /*02f8*/ 	.word	0x000000ff
        /*02fc*/ 	.word	0x00000148
        /*0300*/ 	.short	0x0100
        /*0302*/ 	.byte	0x04
	.zero		1


	//   ....[32]....
        /*0304*/ 	.word	0x00000870
        /*0308*/ 	.word	0x000000ff
        /*030c*/ 	.word	0x00000080
        /*0310*/ 	.short	0x0100
        /*0312*/ 	.byte	0x04
	.zero		1


	//   ....[33]....
        /*0314*/ 	.word	0x00000880
        /*0318*/ 	.word	0x000000ff
        /*031c*/ 	.word	0x00000150
        /*0320*/ 	.short	0x0100
        /*0322*/ 	.byte	0x04
	.zero		1


	//   ....[34]....
        /*0324*/ 	.word	0x00000890
        /*0328*/ 	.word	0x000000ff
        /*032c*/ 	.word	0x00000088
        /*0330*/ 	.short	0x0100
        /*0332*/ 	.byte	0x04
	.zero		1


	//   ....[35]....
        /*0334*/ 	.word	0x000008a0
        /*0338*/ 	.word	0x000000ff
        /*033c*/ 	.word	0x00000158
        /*0340*/ 	.short	0x0100
        /*0342*/ 	.byte	0x04
	.zero		1


	//   ....[36]....
        /*0344*/ 	.word	0x000008b0
        /*0348*/ 	.word	0x000000ff
        /*034c*/ 	.word	0x00000090
        /*0350*/ 	.short	0x0100
        /*0352*/ 	.byte	0x04
	.zero		1


	//   ....[37]....
        /*0354*/ 	.word	0x000008c0
        /*0358*/ 	.word	0x000000ff
        /*035c*/ 	.word	0x00000160
        /*0360*/ 	.short	0x0100
        /*0362*/ 	.byte	0x04
	.zero		1


	//   ....[38]....
        /*0364*/ 	.word	0x000008d0
        /*0368*/ 	.word	0x000000ff
        /*036c*/ 	.word	0x00000098
        /*0370*/ 	.short	0x0100
        /*0372*/ 	.byte	0x04
	.zero		1


	//   ....[39]....
        /*0374*/ 	.word	0x000008e0
        /*0378*/ 	.word	0x000000ff
        /*037c*/ 	.word	0x00000168
        /*0380*/ 	.short	0x0100
        /*0382*/ 	.byte	0x04
	.zero		1


	//   ....[40]....
        /*0384*/ 	.word	0x000008f0
        /*0388*/ 	.word	0x000000ff
        /*038c*/ 	.word	0x000000a0
        /*0390*/ 	.short	0x0100
        /*0392*/ 	.byte	0x04
	.zero		1


	//   ....[41]....
        /*0394*/ 	.word	0x00000900
        /*0398*/ 	.word	0x000000ff
        /*039c*/ 	.word	0x00000170
        /*03a0*/ 	.short	0x0100
        /*03a2*/ 	.byte	0x04
	.zero		1


	//   ....[42]....
        /*03a4*/ 	.word	0x00000910
        /*03a8*/ 	.word	0x000000ff
        /*03ac*/ 	.word	0x000000a8
        /*03b0*/ 	.short	0x0100
        /*03b2*/ 	.byte	0x04
	.zero		1


	//   ....[43]....
        /*03b4*/ 	.word	0x00000920
        /*03b8*/ 	.word	0x000000ff
        /*03bc*/ 	.word	0x00000178
        /*03c0*/ 	.short	0x0100
        /*03c2*/ 	.byte	0x04
	.zero		1


	//   ....[44]....
        /*03c4*/ 	.word	0x00000930
        /*03c8*/ 	.word	0x000000ff
        /*03cc*/ 	.word	0x000000b0
        /*03d0*/ 	.short	0x0100
        /*03d2*/ 	.byte	0x04
	.zero		1


	//   ....[45]....
        /*03d4*/ 	.word	0x00000940
        /*03d8*/ 	.word	0x000000ff
        /*03dc*/ 	.word	0x00000180
        /*03e0*/ 	.short	0x0100
        /*03e2*/ 	.byte	0x04
	.zero		1


	//   ....[46]....
        /*03e4*/ 	.word	0x00000950
        /*03e8*/ 	.word	0x000000ff
        /*03ec*/ 	.word	0x000000b8
        /*03f0*/ 	.short	0x0100
        /*03f2*/ 	.byte	0x04
	.zero		1


	//   ....[47]....
        /*03f4*/ 	.word	0x00000960
        /*03f8*/ 	.word	0x000000ff
        /*03fc*/ 	.word	0x00000188
        /*0400*/ 	.short	0x0100
        /*0402*/ 	.byte	0x04
	.zero		1


	//   ....[48]....
        /*0404*/ 	.word	0x00000970
        /*0408*/ 	.word	0x000000ff
        /*040c*/ 	.word	0x000000c0
        /*0410*/ 	.short	0x0100
        /*0412*/ 	.byte	0x04
	.zero		1


	//   ....[49]....
        /*0414*/ 	.word	0x00000980
        /*0418*/ 	.word	0x000000ff
        /*041c*/ 	.word	0x00000190
        /*0420*/ 	.short	0x0100
        /*0422*/ 	.byte	0x04
	.zero		1


	//   ....[50]....
        /*0424*/ 	.word	0x00000990
        /*0428*/ 	.word	0x000000ff
        /*042c*/ 	.word	0x000000c8
        /*0430*/ 	.short	0x0100
        /*0432*/ 	.byte	0x04
	.zero		1


	//   ....[51]....
        /*0434*/ 	.word	0x000009a0
        /*0438*/ 	.word	0x000000ff
        /*043c*/ 	.word	0x00000198
        /*0440*/ 	.short	0x0100
        /*0442*/ 	.byte	0x04
	.zero		1


	//   ....[52]....
        /*0444*/ 	.word	0x00000ad0
        /*0448*/ 	.word	0x000000ff
        /*044c*/ 	.word	0x000001a0
        /*0450*/ 	.short	0x0100
        /*0452*/ 	.byte	0x04
	.zero		1


	//   ....[53]....
        /*0454*/ 	.word	0x00000ae0
        /*0458*/ 	.word	0x000000ff
        /*045c*/ 	.word	0x000001b0
        /*0460*/ 	.short	0x0100
        /*0462*/ 	.byte	0x04
	.zero		1


	//   ....[54]....
        /*0464*/ 	.word	0x00000af0
        /*0468*/ 	.word	0x000000ff
        /*046c*/ 	.word	0x000001a8
        /*0470*/ 	.short	0x0100
        /*0472*/ 	.byte	0x04
	.zero		1


	//   ....[55]....
        /*0474*/ 	.word	0x00000b00
        /*0478*/ 	.word	0x000000ff
        /*047c*/ 	.word	0x000001b8
        /*0480*/ 	.short	0x0100
        /*0482*/ 	.byte	0x04
	.zero		1


	//   ....[56]....
        /*0484*/ 	.word	0x00000be0
        /*0488*/ 	.word	0x000000ff
        /*048c*/ 	.word	0x000001c0
        /*0490*/ 	.short	0x0100
        /*0492*/ 	.byte	0x06
	.zero		1


	//   ....[57]....
        /*0494*/ 	.word	0x00000bf0
        /*0498*/ 	.word	0x000000ff
        /*049c*/ 	.word	0x000001c8
        /*04a0*/ 	.short	0x0100
        /*04a2*/ 	.byte	0x06
	.zero		1


	//   ....[58]....
        /*04a4*/ 	.word	0x00000d20
        /*04a8*/ 	.word	0x000000ff
        /*04ac*/ 	.word	0x000001d0
        /*04b0*/ 	.short	0x0100
        /*04b2*/ 	.byte	0x06
	.zero		1


	//   ....[59]....
        /*04b4*/ 	.word	0x00000d30
        /*04b8*/ 	.word	0x000000ff
        /*04bc*/ 	.word	0x000001e0
        /*04c0*/ 	.short	0x0100
        /*04c2*/ 	.byte	0x06
	.zero		1


	//   ....[60]....
        /*04c4*/ 	.word	0x00000d40
        /*04c8*/ 	.word	0x000000ff
        /*04cc*/ 	.word	0x000001d8
        /*04d0*/ 	.short	0x0100
        /*04d2*/ 	.byte	0x06
	.zero		1


	//   ....[61]....
        /*04d4*/ 	.word	0x00000d50
        /*04d8*/ 	.word	0x000000ff
        /*04dc*/ 	.word	0x000001e8
        /*04e0*/ 	.short	0x0100
        /*04e2*/ 	.byte	0x06
	.zero		1


	//   ....[62]....
        /*04e4*/ 	.word	0x00000e70
        /*04e8*/ 	.word	0x000000ff
        /*04ec*/ 	.word	0x000001f0
        /*04f0*/ 	.short	0x0100
        /*04f2*/ 	.byte	0x04
	.zero		1


	//   ....[63]....
        /*04f4*/ 	.word	0x00000e80
        /*04f8*/ 	.word	0x000000ff
        /*04fc*/ 	.word	0x00000210
        /*0500*/ 	.short	0x0100
        /*0502*/ 	.byte	0x04
	.zero		1


	//   ....[64]....
        /*0504*/ 	.word	0x00000e90
        /*0508*/ 	.word	0x000000ff
        /*050c*/ 	.word	0x000001f8
        /*0510*/ 	.short	0x0100
        /*0512*/ 	.byte	0x04
	.zero		1


	//   ....[65]....
        /*0514*/ 	.word	0x00000ea0
        /*0518*/ 	.word	0x000000ff
        /*051c*/ 	.word	0x00000218
        /*0520*/ 	.short	0x0100
        /*0522*/ 	.byte	0x04
	.zero		1


	//   ....[66]....
        /*0524*/ 	.word	0x00000eb0
        /*0528*/ 	.word	0x000000ff
        /*052c*/ 	.word	0x00000200
        /*0530*/ 	.short	0x0100
        /*0532*/ 	.byte	0x04
	.zero		1


	//   ....[67]....
        /*0534*/ 	.word	0x00000ec0
        /*0538*/ 	.word	0x000000ff
        /*053c*/ 	.word	0x00000220
        /*0540*/ 	.short	0x0100
        /*0542*/ 	.byte	0x04
	.zero		1


	//   ....[68]....
        /*0544*/ 	.word	0x00000ed0
        /*0548*/ 	.word	0x000000ff
        /*054c*/ 	.word	0x00000208
        /*0550*/ 	.short	0x0100
        /*0552*/ 	.byte	0x04
	.zero		1


	//   ....[69]....
        /*0554*/ 	.word	0x00000ee0
        /*0558*/ 	.word	0x000000ff
        /*055c*/ 	.word	0x00000228
        /*0560*/ 	.short	0x0100
        /*0562*/ 	.byte	0x04
	.zero		1


	//   ....[70]....
        /*0564*/ 	.word	0x00000fd0
        /*0568*/ 	.word	0x000000ff
        /*056c*/ 	.word	0x00000230
        /*0570*/ 	.short	0x0100
        /*0572*/ 	.byte	0x04
	.zero		1


	//   ....[71]....
        /*0574*/ 	.word	0x00000fe0
        /*0578*/ 	.word	0x000000ff
        /*057c*/ 	.word	0x00000240
        /*0580*/ 	.short	0x0100
        /*0582*/ 	.byte	0x04
	.zero		1


	//   ....[72]....
        /*0584*/ 	.word	0x00000ff0
        /*0588*/ 	.word	0x000000ff
        /*058c*/ 	.word	0x00000238
        /*0590*/ 	.short	0x0100
        /*0592*/ 	.byte	0x04
	.zero		1


	//   ....[73]....
        /*0594*/ 	.word	0x00001000
        /*0598*/ 	.word	0x000000ff
        /*059c*/ 	.word	0x00000248
        /*05a0*/ 	.short	0x0100
        /*05a2*/ 	.byte	0x04
	.zero		1


	//   ....[74]....
        /*05a4*/ 	.word	0x00001100
        /*05a8*/ 	.word	0x000000ff
        /*05ac*/ 	.word	0x00000250
        /*05b0*/ 	.short	0x0100
        /*05b2*/ 	.byte	0x06
	.zero		1


	//   ....[75]....
        /*05b4*/ 	.word	0x00001cb0
        /*05b8*/ 	.word	0x00000003
        /*05bc*/ 	.word	0x00000240
        /*05c0*/ 	.short	0x010a
        /*05c2*/ 	.byte	0xff
	.zero		1


	//   ....[76]....
        /*05c4*/ 	.word	0x00001ce0
        /*05c8*/ 	.word	0x00000003
        /*05cc*/ 	.word	0x00000230
        /*05d0*/ 	.short	0x0101
        /*05d2*/ 	.byte	0xff
	.zero		1


	//   ....[77]....
        /*05d4*/ 	.word	0x00001da0
        /*05d8*/ 	.word	0x000000ff
        /*05dc*/ 	.word	0x000000d0
        /*05e0*/ 	.short	0x010a
        /*05e2*/ 	.byte	0x04
	.zero		1


	//   ....[78]....
        /*05e4*/ 	.word	0x00001e70
        /*05e8*/ 	.word	0x000000ff
        /*05ec*/ 	.word	0x000000d0
        /*05f0*/ 	.short	0x010a
        /*05f2*/ 	.byte	0x21
	.zero		1


	//   ....[79]....
        /*05f4*/ 	.word	0x00002020
        /*05f8*/ 	.word	0x000000ff
        /*05fc*/ 	.word	0x000000d0
        /*0600*/ 	.short	0x010a
        /*0602*/ 	.byte	0x05
	.zero		1


	//   ....[80]....
        /*0604*/ 	.word	0x00002130
        /*0608*/ 	.word	0x000000ff
        /*060c*/ 	.word	0x000001c8
        /*0610*/ 	.short	0x0101
        /*0612*/ 	.byte	0x06
	.zero		1


	//   ....[81]....
        /*0614*/ 	.word	0x00002150
        /*0618*/ 	.word	0x000000ff
        /*061c*/ 	.word	0x000000d0
        /*0620*/ 	.short	0x010a
        /*0622*/ 	.byte	0x04
	.zero		1


	//   ....[82]....
        /*0624*/ 	.word	0x000021d0
        /*0628*/ 	.word	0x000000ff
        /*062c*/ 	.word	0x000000d0
        /*0630*/ 	.short	0x010a
        /*0632*/ 	.byte	0x11
	.zero		1


	//   ....[83]....
        /*0634*/ 	.word	0x00002360
        /*0638*/ 	.word	0x000000ff
        /*063c*/ 	.word	0x000000d0
        /*0640*/ 	.short	0x010a
        /*0642*/ 	.byte	0x05
	.zero		1


	//   ....[84]....
        /*0644*/ 	.word	0x000024c0
        /*0648*/ 	.word	0x00000003
        /*064c*/ 	.word	0x000001d0
        /*0650*/ 	.short	0x010a
        /*0652*/ 	.byte	0xff
	.zero		1


	//   ....[85]....
        /*0654*/ 	.word	0x00002610
        /*0658*/ 	.word	0x00000000
        /*065c*/ 	.word	0x00000000
        /*0660*/ 	.short	0x0101
        /*0662*/ 	.byte	0xff
	.zero		1


	//   ....[86]....
        /*0664*/ 	.word	0x00002bc0
        /*0668*/ 	.word	0x000000ff
        /*066c*/ 	.word	0x00000000
        /*0670*/ 	.short	0x010a
        /*0672*/ 	.byte	0x04
	.zero		1


	//   ....[87]....
        /*0674*/ 	.word	0x00002c50
        /*0678*/ 	.word	0x000000ff
        /*067c*/ 	.word	0x00000000
        /*0680*/ 	.short	0x010a
        /*0682*/ 	.byte	0x05
	.zero		1


	//   ....[88]....
        /*0684*/ 	.word	0x00002ce0
        /*0688*/ 	.word	0x000000ff
        /*068c*/ 	.word	0x00000000
        /*0690*/ 	.short	0x010a
        /*0692*/ 	.byte	0x05
	.zero		1


	//   ....[89]....
        /*0694*/ 	.word	0x00002d70
        /*0698*/ 	.word	0x000000ff
        /*069c*/ 	.word	0x00000000
        /*06a0*/ 	.short	0x010a
        /*06a2*/ 	.byte	0x05
	.zero		1


	//   ....[90]....
        /*06a4*/ 	.word	0x00002e00
        /*06a8*/ 	.word	0x000000ff
        /*06ac*/ 	.word	0x00000000
        /*06b0*/ 	.short	0x010a
        /*06b2*/ 	.byte	0x05
	.zero		1


	//   ....[91]....
        /*06b4*/ 	.word	0x00002e90
        /*06b8*/ 	.word	0x000000ff
        /*06bc*/ 	.word	0x00000000
        /*06c0*/ 	.short	0x010a
        /*06c2*/ 	.byte	0x05
	.zero		1


	//   ....[92]....
        /*06c4*/ 	.word	0x00002f20
        /*06c8*/ 	.word	0x000000ff
        /*06cc*/ 	.word	0x00000000
        /*06d0*/ 	.short	0x010a
        /*06d2*/ 	.byte	0x05
	.zero		1


	//   ....[93]....
        /*06d4*/ 	.word	0x00002fb0
        /*06d8*/ 	.word	0x000000ff
        /*06dc*/ 	.word	0x00000000
        /*06e0*/ 	.short	0x010a
        /*06e2*/ 	.byte	0x05
	.zero		1


	//   ....[94]....
        /*06e4*/ 	.word	0x00003040
        /*06e8*/ 	.word	0x000000ff
        /*06ec*/ 	.word	0x00000000
        /*06f0*/ 	.short	0x010a
        /*06f2*/ 	.byte	0x05
	.zero		1


	//   ....[95]....
        /*06f4*/ 	.word	0x000030d0
        /*06f8*/ 	.word	0x000000ff
        /*06fc*/ 	.word	0x00000000
        /*0700*/ 	.short	0x010a
        /*0702*/ 	.byte	0x05
	.zero		1


	//   ....[96]....
        /*0704*/ 	.word	0x00003160
        /*0708*/ 	.word	0x000000ff
        /*070c*/ 	.word	0x00000000
        /*0710*/ 	.short	0x010a
        /*0712*/ 	.byte	0x05
	.zero		1


	//   ....[97]....
        /*0714*/ 	.word	0x000031f0
        /*0718*/ 	.word	0x000000ff
        /*071c*/ 	.word	0x00000000
        /*0720*/ 	.short	0x010a
        /*0722*/ 	.byte	0x05
	.zero		1


	//   ....[98]....
        /*0724*/ 	.word	0x00003280
        /*0728*/ 	.word	0x000000ff
        /*072c*/ 	.word	0x00000000
        /*0730*/ 	.short	0x010a
        /*0732*/ 	.byte	0x05
	.zero		1


	//   ....[99]....
        /*0734*/ 	.word	0x00003310
        /*0738*/ 	.word	0x000000ff
        /*073c*/ 	.word	0x00000000
        /*0740*/ 	.short	0x010a
        /*0742*/ 	.byte	0x05
	.zero		1


	//   ....[100]....
        /*0744*/ 	.word	0x000033a0
        /*0748*/ 	.word	0x000000ff
        /*074c*/ 	.word	0x00000000
        /*0750*/ 	.short	0x010a
        /*0752*/ 	.byte	0x05
	.zero		1


	//   ....[101]....
        /*0754*/ 	.word	0x00003430
        /*0758*/ 	.word	0x000000ff
        /*075c*/ 	.word	0x00000000
        /*0760*/ 	.short	0x010a
        /*0762*/ 	.byte	0x05
	.zero		1


	//   ....[102]....
        /*0764*/ 	.word	0x000034c0
        /*0768*/ 	.word	0x000000ff
        /*076c*/ 	.word	0x00000000
        /*0770*/ 	.short	0x010a
        /*0772*/ 	.byte	0x05
	.zero		1


	//   ....[103]....
        /*0774*/ 	.word	0x00003550
        /*0778*/ 	.word	0x000000ff
        /*077c*/ 	.word	0x00000000
        /*0780*/ 	.short	0x010a
        /*0782*/ 	.byte	0x05
	.zero		1


	//   ....[104]....
        /*0784*/ 	.word	0x000035e0
        /*0788*/ 	.word	0x000000ff
        /*078c*/ 	.word	0x00000000
        /*0790*/ 	.short	0x010a
        /*0792*/ 	.byte	0x05
	.zero		1


	//   ....[105]....
        /*0794*/ 	.word	0x00003670
        /*0798*/ 	.word	0x000000ff
        /*079c*/ 	.word	0x00000000
        /*07a0*/ 	.short	0x010a
        /*07a2*/ 	.byte	0x05
	.zero		1


	//   ....[106]....
        /*07a4*/ 	.word	0x00003700
        /*07a8*/ 	.word	0x000000ff
        /*07ac*/ 	.word	0x00000000
        /*07b0*/ 	.short	0x010a
        /*07b2*/ 	.byte	0x05
	.zero		1


	//   ....[107]....
        /*07b4*/ 	.word	0x00003790
        /*07b8*/ 	.word	0x000000ff
        /*07bc*/ 	.word	0x00000000
        /*07c0*/ 	.short	0x010a
        /*07c2*/ 	.byte	0x05
	.zero		1


	//   ....[108]....
        /*07c4*/ 	.word	0x00003820
        /*07c8*/ 	.word	0x000000ff
        /*07cc*/ 	.word	0x00000000
        /*07d0*/ 	.short	0x010a
        /*07d2*/ 	.byte	0x05
	.zero		1


	//   ....[109]....
        /*07d4*/ 	.word	0x000038b0
        /*07d8*/ 	.word	0x000000ff
        /*07dc*/ 	.word	0x00000000
        /*07e0*/ 	.short	0x010a
        /*07e2*/ 	.byte	0x05
	.zero		1


	//   ....[110]....
        /*07e4*/ 	.word	0x00003940
        /*07e8*/ 	.word	0x000000ff
        /*07ec*/ 	.word	0x00000000
        /*07f0*/ 	.short	0x010a
        /*07f2*/ 	.byte	0x05
	.zero		1


	//   ....[111]....
        /*07f4*/ 	.word	0x000039e0
        /*07f8*/ 	.word	0x00000000
        /*07fc*/ 	.word	0x00000000
        /*0800*/ 	.short	0x010a
        /*0802*/ 	.byte	0xff
	.zero		1


	//   ....[112]....
        /*0804*/ 	.word	0x00003b00
        /*0808*/ 	.word	0x00000002
        /*080c*/ 	.word	0x00000230
        /*0810*/ 	.short	0x010a
        /*0812*/ 	.byte	0xff
	.zero		1


	//   ....[113]....
        /*0814*/ 	.word	0x00003b60
        /*0818*/ 	.word	0x00000004
        /*081c*/ 	.word	0x00000000
        /*0820*/ 	.short	0x0101
        /*0822*/ 	.byte	0xff
	.zero		1


	//   ....[114]....
        /*0824*/ 	.word	0x00003b80
        /*0828*/ 	.word	0x000000ff
        /*082c*/ 	.word	0x000001e0
        /*0830*/ 	.short	0x010a
        /*0832*/ 	.byte	0x04
	.zero		1


	//   ....[115]....
        /*0834*/ 	.word	0x00003ca0
        /*0838*/ 	.word	0x00000002
        /*083c*/ 	.word	0x000001d0
        /*0840*/ 	.short	0x010a
        /*0842*/ 	.byte	0xff
	.zero		1


	//   ....[116]....
        /*0844*/ 	.word	0x00003db0
        /*0848*/ 	.word	0x00000002
        /*084c*/ 	.word	0x00000000
        /*0850*/ 	.short	0x0101
        /*0852*/ 	.byte	0xff
	.zero		1


	//   ....[117]....
        /*0854*/ 	.word	0x00003e40
        /*0858*/ 	.word	0x000000ff
        /*085c*/ 	.word	0x000001e0
        /*0860*/ 	.short	0x0106
        /*0862*/ 	.byte	0x04
	.zero		1


	//   ....[118]....
        /*0864*/ 	.word	0x00003e60
        /*0868*/ 	.word	0x000000ff
        /*086c*/ 	.word	0x000001e0
        /*0870*/ 	.short	0x010a
        /*0872*/ 	.byte	0x04
	.zero		1


	//   ....[119]....
        /*0874*/ 	.word	0x00003ef0
        /*0878*/ 	.word	0x000000ff
        /*087c*/ 	.word	0x000001e0
        /*0880*/ 	.short	0x0106
        /*0882*/ 	.byte	0x07
	.zero		1


	//   ....[120]....
        /*0884*/ 	.word	0x00003f30
        /*0888*/ 	.word	0x00000000
        /*088c*/ 	.word	0x000001e0
        /*0890*/ 	.short	0x010a
        /*0892*/ 	.byte	0xff
	.zero		1


	//   ....[121]....
        /*0894*/ 	.word	0x00004170
        /*0898*/ 	.word	0x000000ff
        /*089c*/ 	.word	0x00000008
        /*08a0*/ 	.short	0x010a
        /*08a2*/ 	.byte	0x05
	.zero		1


	//   ....[122]....
        /*08a4*/ 	.word	0x00004190
        /*08a8*/ 	.word	0x000000ff
        /*08ac*/ 	.word	0x00000008
        /*08b0*/ 	.short	0x010a
        /*08b2*/ 	.byte	0x05
	.zero		1


	//   ....[123]....
        /*08b4*/ 	.word	0x00004320
        /*08b8*/ 	.word	0x000000ff
        /*08bc*/ 	.word	0x00000008
        /*08c0*/ 	.short	0x010a
        /*08c2*/ 	.byte	0x05
	.zero		1


	//   ....[124]....
        /*08c4*/ 	.word	0x00004340
        /*08c8*/ 	.word	0x000000ff
        /*08cc*/ 	.word	0x00000008
        /*08d0*/ 	.short	0x010a
        /*08d2*/ 	.byte	0x05
	.zero		1


	//   ....[125]....
        /*08d4*/ 	.word	0x00004400
        /*08d8*/ 	.word	0x000000ff
        /*08dc*/ 	.word	0x00000000
        /*08e0*/ 	.short	0x0101
        /*08e2*/ 	.byte	0x04
	.zero		1


	//   ....[126]....
        /*08e4*/ 	.word	0x00004700
        /*08e8*/ 	.word	0x00000000
        /*08ec*/ 	.word	0x000001d0
        /*08f0*/ 	.short	0x010a
        /*08f2*/ 	.byte	0xff
	.zero		1


	//   ....[127]....
        /*08f4*/ 	.word	0x000047c0
        /*08f8*/ 	.word	0x00000000
        /*08fc*/ 	.word	0x00000000
        /*0900*/ 	.short	0x0101
        /*0902*/ 	.byte	0xff
	.zero		1


	//   ....[128]....
        /*0904*/ 	.word	0x00004880
        /*0908*/ 	.word	0x000000ff
        /*090c*/ 	.word	0x00000000
        /*0910*/ 	.short	0x010a
        /*0912*/ 	.byte	0x04
	.zero		1


	//   ....[129]....
        /*0914*/ 	.word	0x00004890
        /*0918*/ 	.word	0x000000ff
        /*091c*/ 	.word	0x00000210
        /*0920*/ 	.short	0x010a
        /*0922*/ 	.byte	0x17
	.zero		1


	//   ....[130]....
        /*0924*/ 	.word	0x00004940
        /*0928*/ 	.word	0x000000ff
        /*092c*/ 	.word	0x00000000
        /*0930*/ 	.short	0x010a
        /*0932*/ 	.byte	0x05
	.zero		1


	//   ....[131]....
        /*0934*/ 	.word	0x00004a80
        /*0938*/ 	.word	0x000000ff
        /*093c*/ 	.word	0x00000000
        /*0940*/ 	.short	0x010a
        /*0942*/ 	.byte	0x04
	.zero		1


	//   ....[132]....
        /*0944*/ 	.word	0x00004cd0
        /*0948*/ 	.word	0x000000ff
        /*094c*/ 	.word	0x00000000
        /*0950*/ 	.short	0x010a
        /*0952*/ 	.byte	0x04
	.zero		1


	//   ....[133]....
        /*0954*/ 	.word	0x00004d60
        /*0958*/ 	.word	0x000000ff
        /*095c*/ 	.word	0x00000000
        /*0960*/ 	.short	0x010a
        /*0962*/ 	.byte	0x05
	.zero		1


	//   ....[134]....
        /*0964*/ 	.word	0x00004df0
        /*0968*/ 	.word	0x000000ff
        /*096c*/ 	.word	0x00000000
        /*0970*/ 	.short	0x010a
        /*0972*/ 	.byte	0x05
	.zero		1


	//   ....[135]....
        /*0974*/ 	.word	0x00004e90
        /*0978*/ 	.word	0x00000000
        /*097c*/ 	.word	0x00000000
        /*0980*/ 	.short	0x010a
        /*0982*/ 	.byte	0xff
	.zero		1


	//   ....[136]....
        /*0984*/ 	.word	0x00004ed0
        /*0988*/ 	.word	0x00000000
        /*098c*/ 	.word	0x00000000
        /*0990*/ 	.short	0x010a
        /*0992*/ 	.byte	0xff
	.zero		1


	//   ....[137]....
        /*0994*/ 	.word	0x00004f40
        /*0998*/ 	.word	0x000000ff
        /*099c*/ 	.word	0x00000000
        /*09a0*/ 	.short	0x0101
        /*09a2*/ 	.byte	0x04
	.zero		1


	//   ....[138]....
        /*09a4*/ 	.word	0x00004f80
        /*09a8*/ 	.word	0x000000ff
        /*09ac*/ 	.word	0x00000250
        /*09b0*/ 	.short	0x010a
        /*09b2*/ 	.byte	0x11
	.zero		1


	//   ....[139]....
        /*09b4*/ 	.word	0x00004fd0
        /*09b8*/ 	.word	0x000000ff
        /*09bc*/ 	.word	0x00000000
        /*09c0*/ 	.short	0x0101
        /*09c2*/ 	.byte	0x04
	.zero		1


	//   ....[140]....
        /*09c4*/ 	.word	0x00005450
        /*09c8*/ 	.word	0x0000000c
        /*09cc*/ 	.word	0x000001d0
        /*09d0*/ 	.short	0x010a
        /*09d2*/ 	.byte	0xff
	.zero		1


	//   ....[141]....
        /*09d4*/ 	.word	0x000055c0
        /*09d8*/ 	.word	0x00000000
        /*09dc*/ 	.word	0x00000000
        /*09e0*/ 	.short	0x0101
        /*09e2*/ 	.byte	0xff
	.zero		1


	//   ....[142]....
        /*09e4*/ 	.word	0x00005a50
        /*09e8*/ 	.word	0x000000ff
        /*09ec*/ 	.word	0x000001c8
        /*09f0*/ 	.short	0x010a
        /*09f2*/ 	.byte	0x15
	.zero		1


	//   ....[143]....
        /*09f4*/ 	.word	0x00005bd0
        /*09f8*/ 	.word	0x000000ff
        /*09fc*/ 	.word	0x000001b0
        /*0a00*/ 	.short	0x010a
        /*0a02*/ 	.byte	0x15
	.zero		1


	//   ....[144]....
        /*0a04*/ 	.word	0x00005dc0
        /*0a08*/ 	.word	0x000000ff
        /*0a0c*/ 	.word	0x000001a0
        /*0a10*/ 	.short	0x010b
        /*0a12*/ 	.byte	0x15
	.zero		1


	//   ....[145]....
        /*0a14*/ 	.word	0x00005dd0
        /*0a18*/ 	.word	0x000000ff
        /*0a1c*/ 	.word	0x00000000
        /*0a20*/ 	.short	0x0101
        /*0a22*/ 	.byte	0x06
	.zero		1


	//   ....[146]....
        /*0a24*/ 	.word	0x00005de0
        /*0a28*/ 	.word	0x000000ff
        /*0a2c*/ 	.word	0x000001b8
        /*0a30*/ 	.short	0x010a
        /*0a32*/ 	.byte	0x15
	.zero		1


	//   ....[147]....
        /*0a34*/ 	.word	0x00006020
        /*0a38*/ 	.word	0x000000ff
        /*0a3c*/ 	.word	0x000001a8
        /*0a40*/ 	.short	0x010b
        /*0a42*/ 	.byte	0x15
	.zero		1


	//   ....[148]....
        /*0a44*/ 	.word	0x00006030
        /*0a48*/ 	.word	0x000000ff
        /*0a4c*/ 	.word	0x00000000
        /*0a50*/ 	.short	0x0101
        /*0a52*/ 	.byte	0x25
	.zero		1


	//   ....[149]....
        /*0a54*/ 	.word	0x00006070
        /*0a58*/ 	.word	0x000000ff
        /*0a5c*/ 	.word	0x000001b0
        /*0a60*/ 	.short	0x010a
        /*0a62*/ 	.byte	0x15
	.zero		1


	//   ....[150]....
        /*0a64*/ 	.word	0x000060b0
        /*0a68*/ 	.word	0x00000000
        /*0a6c*/ 	.word	0x000001b8
        /*0a70*/ 	.short	0x010a
        /*0a72*/ 	.byte	0xff
	.zero		1


	//   ....[151]....
        /*0a74*/ 	.word	0x000063b0
        /*0a78*/ 	.word	0x00000003
        /*0a7c*/ 	.word	0x000001d0
        /*0a80*/ 	.short	0x010a
        /*0a82*/ 	.byte	0xff
	.zero		1


	//   ....[152]....
        /*0a84*/ 	.word	0x00006530
        /*0a88*/ 	.word	0x00000000
        /*0a8c*/ 	.word	0x00000000
        /*0a90*/ 	.short	0x0101
        /*0a92*/ 	.byte	0xff
	.zero		1


	//   ....[153]....
        /*0a94*/ 	.word	0x00007040
        /*0a98*/ 	.word	0x00000003
        /*0a9c*/ 	.word	0x000001a0
        /*0aa0*/ 	.short	0x010a
        /*0aa2*/ 	.byte	0xff
	.zero		1


	//   ....[154]....
        /*0aa4*/ 	.word	0x00007080
        /*0aa8*/ 	.word	0x0000005a
        /*0aac*/ 	.word	0x000001f0
        /*0ab0*/ 	.short	0x010a
        /*0ab2*/ 	.byte	0xff
	.zero		1


	//   ....[155]....
        /*0ab4*/ 	.word	0x000071b0
        /*0ab8*/ 	.word	0x00000003
        /*0abc*/ 	.word	0x000001a0
        /*0ac0*/ 	.short	0x010a
        /*0ac2*/ 	.byte	0xff
	.zero		1


	//   ....[156]....
        /*0ac4*/ 	.word	0x000072f0
        /*0ac8*/ 	.word	0x00000000
        /*0acc*/ 	.word	0x00000000
        /*0ad0*/ 	.short	0x0101
        /*0ad2*/ 	.byte	0xff
	.zero		1


	//   ....[157]....
        /*0ad4*/ 	.word	0x00007350
        /*0ad8*/ 	.word	0x0000005a
        /*0adc*/ 	.word	0x000001f0
        /*0ae0*/ 	.short	0x010a
        /*0ae2*/ 	.byte	0xff
	.zero		1


	//   ....[158]....
        /*0ae4*/ 	.word	0x00007f00
        /*0ae8*/ 	.word	0x0000006d
        /*0aec*/ 	.word	0x000001a0
        /*0af0*/ 	.short	0x010a
        /*0af2*/ 	.byte	0xff
	.zero		1


	//   ....[159]....
        /*0af4*/ 	.word	0x00007fc0
        /*0af8*/ 	.word	0x0000006d
        /*0afc*/ 	.word	0x000001a0
        /*0b00*/ 	.short	0x010a
        /*0b02*/ 	.byte	0xff
	.zero		1


	//   ....[160]....
        /*0b04*/ 	.word	0x00008100
        /*0b08*/ 	.word	0x00000002
        /*0b0c*/ 	.word	0x00000000
        /*0b10*/ 	.short	0x0101
        /*0b12*/ 	.byte	0xff
	.zero		1


	//   ....[161]....
        /*0b14*/ 	.word	0x000083e0
        /*0b18*/ 	.word	0x0000005a
        /*0b1c*/ 	.word	0x00000000
        /*0b20*/ 	.short	0x0101
        /*0b22*/ 	.byte	0xff
	.zero		1


	//   ....[162]....
        /*0b24*/ 	.word	0x00008db0
        /*0b28*/ 	.word	0x00000003
        /*0b2c*/ 	.word	0x00000240
        /*0b30*/ 	.short	0x010a
        /*0b32*/ 	.byte	0xff
	.zero		1


	//   ....[163]....
        /*0b34*/ 	.word	0x00008e10
        /*0b38*/ 	.word	0x00000000
        /*0b3c*/ 	.word	0x000000d0
        /*0b40*/ 	.short	0x010a
        /*0b42*/ 	.byte	0xff
	.zero		1


	//   ....[164]....
        /*0b44*/ 	.word	0x00008e70
        /*0b48*/ 	.word	0x00000000
        /*0b4c*/ 	.word	0x000000d0
        /*0b50*/ 	.short	0x010a
        /*0b52*/ 	.byte	0xff
	.zero		1


	//   ....[165]....
        /*0b54*/ 	.word	0x00008ec0
        /*0b58*/ 	.word	0x00000003
        /*0b5c*/ 	.word	0x000001d0
        /*0b60*/ 	.short	0x010a
        /*0b62*/ 	.byte	0xff
	.zero		1


	//   ....[166]....
        /*0b64*/ 	.word	0x00008f20
        /*0b68*/ 	.word	0x00000000
        /*0b6c*/ 	.word	0x00000000
        /*0b70*/ 	.short	0x010a
        /*0b72*/ 	.byte	0xff
	.zero		1


	//   ....[167]....
        /*0b74*/ 	.word	0x00008f80
        /*0b78*/ 	.word	0x00000000
        /*0b7c*/ 	.word	0x00000000
        /*0b80*/ 	.short	0x010a
        /*0b82*/ 	.byte	0xff
	.zero		1


	//   ....[168]....
        /*0b84*/ 	.word	0x00008fe0
        /*0b88*/ 	.word	0x00000000
        /*0b8c*/ 	.word	0x00000000
        /*0b90*/ 	.short	0x010a
        /*0b92*/ 	.byte	0xff
	.zero		1


	//   ....[169]....
        /*0b94*/ 	.word	0x00009040
        /*0b98*/ 	.word	0x00000000
        /*0b9c*/ 	.word	0x00000000
        /*0ba0*/ 	.short	0x010a
        /*0ba2*/ 	.byte	0xff
	.zero		1


	//   ....[170]....
        /*0ba4*/ 	.word	0x000090a0
        /*0ba8*/ 	.word	0x00000000
        /*0bac*/ 	.word	0x00000000
        /*0bb0*/ 	.short	0x010a
        /*0bb2*/ 	.byte	0xff
	.zero		1


	//   ....[171]....
        /*0bb4*/ 	.word	0x00009100
        /*0bb8*/ 	.word	0x00000000
        /*0bbc*/ 	.word	0x00000000
        /*0bc0*/ 	.short	0x010a
        /*0bc2*/ 	.byte	0xff
	.zero		1


	//   ....[172]....
        /*0bc4*/ 	.word	0x00009160
        /*0bc8*/ 	.word	0x00000000
        /*0bcc*/ 	.word	0x00000000
        /*0bd0*/ 	.short	0x010a
        /*0bd2*/ 	.byte	0xff
	.zero		1


	//   ....[173]....
        /*0bd4*/ 	.word	0x000091c0
        /*0bd8*/ 	.word	0x00000000
        /*0bdc*/ 	.word	0x00000000
        /*0be0*/ 	.short	0x010a
        /*0be2*/ 	.byte	0xff
	.zero		1


	//   ....[174]....
        /*0be4*/ 	.word	0x00009220
        /*0be8*/ 	.word	0x00000000
        /*0bec*/ 	.word	0x00000000
        /*0bf0*/ 	.short	0x010a
        /*0bf2*/ 	.byte	0xff
	.zero		1


	//   ....[175]....
        /*0bf4*/ 	.word	0x00009280
        /*0bf8*/ 	.word	0x00000000
        /*0bfc*/ 	.word	0x00000000
        /*0c00*/ 	.short	0x010a
        /*0c02*/ 	.byte	0xff
	.zero		1


	//   ....[176]....
        /*0c04*/ 	.word	0x000092e0
        /*0c08*/ 	.word	0x00000000
        /*0c0c*/ 	.word	0x00000000
        /*0c10*/ 	.short	0x010a
        /*0c12*/ 	.byte	0xff
	.zero		1


	//   ....[177]....
        /*0c14*/ 	.word	0x00009340
        /*0c18*/ 	.word	0x00000000
        /*0c1c*/ 	.word	0x00000000
        /*0c20*/ 	.short	0x010a
        /*0c22*/ 	.byte	0xff
	.zero		1


	//   ....[178]....
        /*0c24*/ 	.word	0x000093a0
        /*0c28*/ 	.word	0x00000000
        /*0c2c*/ 	.word	0x00000000
        /*0c30*/ 	.short	0x010a
        /*0c32*/ 	.byte	0xff
	.zero		1


	//   ....[179]....
        /*0c34*/ 	.word	0x00009400
        /*0c38*/ 	.word	0x00000000
        /*0c3c*/ 	.word	0x00000000
        /*0c40*/ 	.short	0x010a
        /*0c42*/ 	.byte	0xff
	.zero		1


	//   ....[180]....
        /*0c44*/ 	.word	0x00009460
        /*0c48*/ 	.word	0x00000000
        /*0c4c*/ 	.word	0x00000000
        /*0c50*/ 	.short	0x010a
        /*0c52*/ 	.byte	0xff
	.zero		1


	//   ....[181]....
        /*0c54*/ 	.word	0x000094c0
        /*0c58*/ 	.word	0x00000000
        /*0c5c*/ 	.word	0x00000000
        /*0c60*/ 	.short	0x010a
        /*0c62*/ 	.byte	0xff
	.zero		1


	//   ....[182]....
        /*0c64*/ 	.word	0x00009520
        /*0c68*/ 	.word	0x00000000
        /*0c6c*/ 	.word	0x00000000
        /*0c70*/ 	.short	0x010a
        /*0c72*/ 	.byte	0xff
	.zero		1


	//   ....[183]....
        /*0c74*/ 	.word	0x00009580
        /*0c78*/ 	.word	0x00000000
        /*0c7c*/ 	.word	0x00000000
        /*0c80*/ 	.short	0x010a
        /*0c82*/ 	.byte	0xff
	.zero		1


	//   ....[184]....
        /*0c84*/ 	.word	0x000095e0
        /*0c88*/ 	.word	0x00000000
        /*0c8c*/ 	.word	0x00000000
        /*0c90*/ 	.short	0x010a
        /*0c92*/ 	.byte	0xff
	.zero		1


	//   ....[185]....
        /*0c94*/ 	.word	0x00009640
        /*0c98*/ 	.word	0x00000000
        /*0c9c*/ 	.word	0x00000000
        /*0ca0*/ 	.short	0x010a
        /*0ca2*/ 	.byte	0xff
	.zero		1


	//   ....[186]....
        /*0ca4*/ 	.word	0x000096a0
        /*0ca8*/ 	.word	0x00000000
        /*0cac*/ 	.word	0x00000000
        /*0cb0*/ 	.short	0x010a
        /*0cb2*/ 	.byte	0xff
	.zero		1


	//   ....[187]....
        /*0cb4*/ 	.word	0x00009700
        /*0cb8*/ 	.word	0x00000000
        /*0cbc*/ 	.word	0x00000000
        /*0cc0*/ 	.short	0x010a
        /*0cc2*/ 	.byte	0xff
	.zero		1


	//   ....[188]....
        /*0cc4*/ 	.word	0x00009760
        /*0cc8*/ 	.word	0x00000000
        /*0ccc*/ 	.word	0x00000000
        /*0cd0*/ 	.short	0x010a
        /*0cd2*/ 	.byte	0xff
	.zero		1


	//   ....[189]....
        /*0cd4*/ 	.word	0x000097c0
        /*0cd8*/ 	.word	0x00000000
        /*0cdc*/ 	.word	0x00000000
        /*0ce0*/ 	.short	0x010a
        /*0ce2*/ 	.byte	0xff
	.zero		1


	//   ....[190]....
        /*0ce4*/ 	.word	0x00009820
        /*0ce8*/ 	.word	0x00000000
        /*0cec*/ 	.word	0x00000000
        /*0cf0*/ 	.short	0x010a
        /*0cf2*/ 	.byte	0xff
	.zero		1


	//   ....[191]....
        /*0cf4*/ 	.word	0x00009870
        /*0cf8*/ 	.word	0x00000002
        /*0cfc*/ 	.word	0x00000230
        /*0d00*/ 	.short	0x010a
        /*0d02*/ 	.byte	0xff
	.zero		1


	//   ....[192]....
        /*0d04*/ 	.word	0x000098d0
        /*0d08*/ 	.word	0x00000002
        /*0d0c*/ 	.word	0x000001e0
        /*0d10*/ 	.short	0x010a
        /*0d12*/ 	.byte	0xff
	.zero		1


	//   ....[193]....
        /*0d14*/ 	.word	0x00009920
        /*0d18*/ 	.word	0x00000002
        /*0d1c*/ 	.word	0x000001d0
        /*0d20*/ 	.short	0x010a
        /*0d22*/ 	.byte	0xff
	.zero		1


	//   ....[194]....
        /*0d24*/ 	.word	0x00009980
        /*0d28*/ 	.word	0x00000000
        /*0d2c*/ 	.word	0x000001e0
        /*0d30*/ 	.short	0x010a
        /*0d32*/ 	.byte	0xff
	.zero		1


	//   ....[195]....
        /*0d34*/ 	.word	0x000099e0
        /*0d38*/ 	.word	0x00000000
        /*0d3c*/ 	.word	0x00000008
        /*0d40*/ 	.short	0x010a
        /*0d42*/ 	.byte	0xff
	.zero		1


	//   ....[196]....
        /*0d44*/ 	.word	0x00009ac0
        /*0d48*/ 	.word	0x00000000
        /*0d4c*/ 	.word	0x00000008
        /*0d50*/ 	.short	0x010a
        /*0d52*/ 	.byte	0xff
	.zero		1


	//   ....[197]....
        /*0d54*/ 	.word	0x00009b10
        /*0d58*/ 	.word	0x00000000
        /*0d5c*/ 	.word	0x000001d0
        /*0d60*/ 	.short	0x010a
        /*0d62*/ 	.byte	0xff
	.zero		1


	//   ....[198]....
        /*0d64*/ 	.word	0x00009b70
        /*0d68*/ 	.word	0x00000000
        /*0d6c*/ 	.word	0x00000210
        /*0d70*/ 	.short	0x010a
        /*0d72*/ 	.byte	0xff
	.zero		1


	//   ....[199]....
        /*0d74*/ 	.word	0x00009bd0
        /*0d78*/ 	.word	0x00000000
        /*0d7c*/ 	.word	0x00000000
        /*0d80*/ 	.short	0x010a
        /*0d82*/ 	.byte	0xff
	.zero		1


	//   ....[200]....
        /*0d84*/ 	.word	0x00009c30
        /*0d88*/ 	.word	0x00000000
        /*0d8c*/ 	.word	0x00000000
        /*0d90*/ 	.short	0x010a
        /*0d92*/ 	.byte	0xff
	.zero		1


	//   ....[201]....
        /*0d94*/ 	.word	0x00009c90
        /*0d98*/ 	.word	0x00000000
        /*0d9c*/ 	.word	0x00000000
        /*0da0*/ 	.short	0x010a
        /*0da2*/ 	.byte	0xff
	.zero		1


	//   ....[202]....
        /*0da4*/ 	.word	0x00009cf0
        /*0da8*/ 	.word	0x00000000
        /*0dac*/ 	.word	0x00000000
        /*0db0*/ 	.short	0x010a
        /*0db2*/ 	.byte	0xff
	.zero		1


	//   ....[203]....
        /*0db4*/ 	.word	0x00009d50
        /*0db8*/ 	.word	0x00000000
        /*0dbc*/ 	.word	0x00000250
        /*0dc0*/ 	.short	0x010a
        /*0dc2*/ 	.byte	0xff
	.zero		1


	//   ....[204]....
        /*0dc4*/ 	.word	0x00009da0
        /*0dc8*/ 	.word	0x0000000c
        /*0dcc*/ 	.word	0x000001d0
        /*0dd0*/ 	.short	0x010a
        /*0dd2*/ 	.byte	0xff
	.zero		1


	//   ....[205]....
        /*0dd4*/ 	.word	0x00009e00
        /*0dd8*/ 	.word	0x00000000
        /*0ddc*/ 	.word	0x000001c8
        /*0de0*/ 	.short	0x010a
        /*0de2*/ 	.byte	0xff
	.zero		1


	//   ....[206]....
        /*0de4*/ 	.word	0x00009e60
        /*0de8*/ 	.word	0x00000000
        /*0dec*/ 	.word	0x000001b0
        /*0df0*/ 	.short	0x010a
        /*0df2*/ 	.byte	0xff
	.zero		1


	//   ....[207]....
        /*0df4*/ 	.word	0x00009ec0
        /*0df8*/ 	.word	0x00000000
        /*0dfc*/ 	.word	0x000001b8
        /*0e00*/ 	.short	0x010a
        /*0e02*/ 	.byte	0xff
	.zero		1


	//   ....[208]....
        /*0e04*/ 	.word	0x00009f20
        /*0e08*/ 	.word	0x00000000
        /*0e0c*/ 	.word	0x000001b0
        /*0e10*/ 	.short	0x010a
        /*0e12*/ 	.byte	0xff
	.zero		1


	//   ....[209]....
        /*0e14*/ 	.word	0x00009f70
        /*0e18*/ 	.word	0x00000003
        /*0e1c*/ 	.word	0x000001d0
        /*0e20*/ 	.short	0x010a
        /*0e22*/ 	.byte	0xff
	.zero		1


	//   ....[210]....
        /*0e24*/ 	.word	0x00009fc0
        /*0e28*/ 	.word	0x00000003
        /*0e2c*/ 	.word	0x000001a0
        /*0e30*/ 	.short	0x010a
        /*0e32*/ 	.byte	0xff
	.zero		1


	//   ....[211]....
        /*0e34*/ 	.word	0x0000a010
        /*0e38*/ 	.word	0x0000005a
        /*0e3c*/ 	.word	0x000001f0
        /*0e40*/ 	.short	0x010a
        /*0e42*/ 	.byte	0xff
	.zero		1


	//   ....[212]....
        /*0e44*/ 	.word	0x0000a060
        /*0e48*/ 	.word	0x0000006d
        /*0e4c*/ 	.word	0x000001a0
        /*0e50*/ 	.short	0x010a
        /*0e52*/ 	.byte	0xff
	.zero		1


	//----- nvinfo : EIATTR_NUM_MBARRIERS
	.align		4
.L_47:
        /*0e54*/ 	.byte	0x03, 0x38
        /*0e56*/ 	.short	0x004b


	//----- nvinfo : EIATTR_EXIT_INSTR_OFFSETS
	.align		4
        /*0e58*/ 	.byte	0x04, 0x1c
        /*0e5a*/ 	.short	(.L_49 - .L_48)


	//   ....[0]....
.L_48:
        /*0e5c*/ 	.word	0x00003a10


	//   ....[1]....
        /*0e60*/ 	.word	0x00003f00


	//   ....[2]....
        /*0e64*/ 	.word	0x00003f60


	//   ....[3]....
        /*0e68*/ 	.word	0x00005200


	//   ....[4]....
        /*0e6c*/ 	.word	0x000060e0


	//   ....[5]....
        /*0e70*/ 	.word	0x00006120


	//   ....[6]....
        /*0e74*/ 	.word	0x00008da0


	//----- nvinfo : EIATTR_MAX_THREADS
	.align		4
.L_49:
        /*0e78*/ 	.byte	0x04, 0x05
        /*0e7a*/ 	.short	(.L_51 - .L_50)
.L_50:
        /*0e7c*/ 	.word	0x00000100
        /*0e80*/ 	.word	0x00000001
        /*0e84*/ 	.word	0x00000001


	//----- nvinfo : EIATTR_CRS_STACK_SIZE
	.align		4
.L_51:
        /*0e88*/ 	.byte	0x04, 0x1e
        /*0e8a*/ 	.short	(.L_53 - .L_52)
.L_52:
        /*0e8c*/ 	.word	0x00000000


	//----- nvinfo : EIATTR_CBANK_PARAM_SIZE
	.align		4
.L_53:
        /*0e90*/ 	.byte	0x03, 0x19
        /*0e92*/ 	.short	0x0800


	//----- nvinfo : EIATTR_PARAM_CBANK
	.align		4
        /*0e94*/ 	.byte	0x04, 0x0a
        /*0e96*/ 	.short	(.L_55 - .L_54)
	.align		4
.L_54:
        /*0e98*/ 	.word	index@(.nv.constant0._ZN7cutlass13device_kernelINS_4gemm6kernel13GemmUniversalIN4cute5tupleIJiiiiEEENS1_10collective13CollectiveMmaINS1_35MainloopSm100TmaUmmaWarpSpecializedILi26ELi2ELi4ENS5_IJNS4_1CILi2EEESB_NSA_ILi1EEEEEEEENS5_IJNSA_ILi128EEESF_NSA_ILi64EEEEEENS_12float_e4m3_tENS5_IJlSC_lEEESI_SJ_NS4_8TiledMMAINS4_8MMA_AtomIJNS4_10MMA_TraitsINS4_25SM100_MMA_F8F6F4_2x1SM_SSEJSI_SI_fSF_SF_NS4_17integral_constantINS4_4UMMA5MajorELSQ_0EEESR_NSO_INSP_7ScaleInELSS_0EEEST_EEEEEENS4_6LayoutINS5_IJSC_SC_SC_EEENS5_IJNSA_ILi0EEESY_SY_EEEEENS5_IJNS4_10UnderscoreES11_S11_EEEEENS4_28SM100_TMA_2SM_LOAD_MULTICASTENS4_14ComposedLayoutINS4_7SwizzleILi2ELi4ELi3EEENS4_18smem_ptr_flag_bitsILi8EEENSW_INS5_IJNSA_ILi8EEESG_EEENS5_IJSG_SC_EEEEEEEvNS4_8identityENS4_18SM100_TMA_2SM_LOADES1E_vS1F_EENS_8epilogue10collective18CollectiveEpilogueINS1I_23Sm100TmaWarpSpecializedILi2ELi2ELi32ELb0ELb0EEEJNS5_IJSG_SF_SG_EEENS5_IJNSW_ISG_SC_EENSW_INS5_IJNSA_ILi32EEESB_EEENS5_IJSC_SG_EEEEEEEESI_SJ_SI_SJ_NS1I_6fusion15FusionCallbacksIS1M_NS1U_17LinearCombinationISI_fSI_fLNS_15FloatRoundStyleE2EEES1N_S1T_JEEENS4_5SM1004TMEM4LOAD26SM100_TMEM_LOAD_32dp32b32xENS4_13SM90_TMA_LOADENS15_INS16_ILi1ELi4ELi3EEES19_NSW_INS5_IJS1A_S1P_EEENS5_IJS1P_SC_EEEEEEENS4_39AutoVectorizingCopyWithAssumedAlignmentILi128EEENS4_14SM90_TMA_STOREES29_S2B_S2B_EEEvvEEEEvNT_6ParamsE)
        /*0e9c*/ 	.short	0x0380
        /*0e9e*/ 	.short	0x0800


	//----- nvinfo : EIATTR_SW_WAR
	.align		4
.L_55:
        /*0ea0*/ 	.byte	0x04, 0x36
        /*0ea2*/ 	.short	(.L_57 - .L_56)
.L_56:
        /*0ea4*/ 	.word	0x00000008
.L_57:


//--------------------- .nv.callgraph             --------------------------
	.section	.nv.callgraph,"",@"SHT_CUDA_CALLGRAPH"
	.align	4
	.sectionentsize	8
	.align		4
        /*0000*/ 	.word	0x00000000
	.align		4
        /*0004*/ 	.word	0xffffffff
	.align		4
        /*0008*/ 	.word	index@(_ZN7cutlass13device_kernelINS_4gemm6kernel13GemmUniversalIN4cute5tupleIJiiiiEEENS1_10collective13CollectiveMmaINS1_35MainloopSm100TmaUmmaWarpSpecializedILi26ELi2ELi4ENS5_IJNS4_1CILi2EEESB_NSA_ILi1EEEEEEEENS5_IJNSA_ILi128EEESF_NSA_ILi64EEEEEENS_12float_e4m3_tENS5_IJlSC_lEEESI_SJ_NS4_8TiledMMAINS4_8MMA_AtomIJNS4_10MMA_TraitsINS4_25SM100_MMA_F8F6F4_2x1SM_SSEJSI_SI_fSF_SF_NS4_17integral_constantINS4_4UMMA5MajorELSQ_0EEESR_NSO_INSP_7ScaleInELSS_0EEEST_EEEEEENS4_6LayoutINS5_IJSC_SC_SC_EEENS5_IJNSA_ILi0EEESY_SY_EEEEENS5_IJNS4_10UnderscoreES11_S11_EEEEENS4_28SM100_TMA_2SM_LOAD_MULTICASTENS4_14ComposedLayoutINS4_7SwizzleILi2ELi4ELi3EEENS4_18smem_ptr_flag_bitsILi8EEENSW_INS5_IJNSA_ILi8EEESG_EEENS5_IJSG_SC_EEEEEEEvNS4_8identityENS4_18SM100_TMA_2SM_LOADES1E_vS1F_EENS_8epilogue10collective18CollectiveEpilogueINS1I_23Sm100TmaWarpSpecializedILi2ELi2ELi32ELb0ELb0EEEJNS5_IJSG_SF_SG_EEENS5_IJNSW_ISG_SC_EENSW_INS5_IJNSA_ILi32EEESB_EEENS5_IJSC_SG_EEEEEEEESI_SJ_SI_SJ_NS1I_6fusion15FusionCallbacksIS1M_NS1U_17LinearCombinationISI_fSI_fLNS_15FloatRoundStyleE2EEES1N_S1T_JEEENS4_5SM1004TMEM4LOAD26SM100_TMEM_LOAD_32dp32b32xENS4_13SM90_TMA_LOADENS15_INS16_ILi1ELi4ELi3EEES19_NSW_INS5_IJS1A_S1P_EEENS5_IJS1P_SC_EEEEEEENS4_39AutoVectorizingCopyWithAssumedAlignmentILi128EEENS4_14SM90_TMA_STOREES29_S2B_S2B_EEEvvEEEEvNT_6ParamsE)
	.align		4
        /*000c*/ 	.word	index@(__assertfail)
	.align		4
        /*0010*/ 	.word	0x00000000
	.align		4
        /*0014*/ 	.word	0xfffffffe
	.align		4
        /*0018*/ 	.word	0x00000000
	.align		4
        /*001c*/ 	.word	0xfffffffd
	.align		4
        /*0020*/ 	.word	0x00000000
	.align		4
        /*0024*/ 	.word	0xfffffffc


//--------------------- .nv.constant4             --------------------------
	.section	.nv.constant4,"a",@progbits
	.align	8
	.align		8
.nv.constant4:
        /*0000*/ 	.dword	__assertfail
	.align		8
        /*0008*/ 	.dword	__unnamed_1
	.align		8
        /*0010*/ 	.dword	__unnamed_2
	.align		8
        /*0018*/ 	.dword	_ZN39_INTERNAL_e5f25739_4_k_cu_bbf3377e_82444cuda3std3__45__cpo5beginE
	.align		8
        /*0020*/ 	.dword	_ZN39_INTERNAL_e5f25739_4_k_cu_bbf3377e_82444cuda3std3__45__cpo3endE
	.align		8
        /*0028*/ 	.dword	_ZN39_INTERNAL_e5f25739_4_k_cu_bbf3377e_82444cuda3std3__45__cpo6cbeginE
	.align		8
        /*0030*/ 	.dword	_ZN39_INTERNAL_e5f25739_4_k_cu_bbf3377e_82444cuda3std3__45__cpo4cendE
	.align		8
        /*0038*/ 	.dword	_ZN39_INTERNAL_e5f25739_4_k_cu_bbf3377e_82444cuda3std3__441_GLOBAL__N__e5f25739_4_k_cu_bbf3377e_82446ignoreE
	.align		8
        /*0040*/ 	.dword	_ZN39_INTERNAL_e5f25739_4_k_cu_bbf3377e_82444cuda3std3__419piecewise_constructE
	.align		8
        /*0048*/ 	.dword	_ZN39_INTERNAL_e5f25739_4_k_cu_bbf3377e_82444cuda3std3__48in_placeE
	.align		8
        /*0050*/ 	.dword	_ZN39_INTERNAL_e5f25739_4_k_cu_bbf3377e_82444cuda3std6ranges3__45__cpo4swapE
	.align		8
        /*0058*/ 	.dword	_ZN39_INTERNAL_e5f25739_4_k_cu_bbf3377e_82444cuda3std6ranges3__45__cpo9iter_moveE
	.align		8
        /*0060*/ 	.dword	_ZN39_INTERNAL_e5f25739_4_k_cu_bbf3377e_82444cute7productE
	.align		8
        /*0068*/ 	.dword	_ZN39_INTERNAL_e5f25739_4_k_cu_bbf3377e_82444cute1_E
	.align		8
        /*0070*/ 	.dword	$str$25
	.align		8
        /*0078*/ 	.dword	$str$26
	.align		8
        /*0080*/ 	.dword	$str$27
	.align		8
        /*0088*/ 	.dword	$str$28


//--------------------- .text._ZN7cutlass13device_kernelINS_4gemm6kernel13GemmUniversalIN4cute5tupleIJiiiiEEENS1_10collective13CollectiveMmaINS1_35MainloopSm100TmaUmmaWarpSpecializedILi26ELi2ELi4ENS5_IJNS4_1CILi2EEESB_NSA_ILi1EEEEEEEENS5_IJNSA_ILi128EEESF_NSA_ILi64EEEEEENS_12float_e4m3_tENS5_IJlSC_lEEESI_SJ_NS4_8TiledMMAINS4_8MMA_AtomIJNS4_10MMA_TraitsINS4_25SM100_MMA_F8F6F4_2x1SM_SSEJSI_SI_fSF_SF_NS4_17integral_constantINS4_4UMMA5MajorELSQ_0EEESR_NSO_INSP_7ScaleInELSS_0EEEST_EEEEEENS4_6LayoutINS5_IJSC_SC_SC_EEENS5_IJNSA_ILi0EEESY_SY_EEEEENS5_IJNS4_10UnderscoreES11_S11_EEEEENS4_28SM100_TMA_2SM_LOAD_MULTICASTENS4_14ComposedLayoutINS4_7SwizzleILi2ELi4ELi3EEENS4_18smem_ptr_flag_bitsILi8EEENSW_INS5_IJNSA_ILi8EEESG_EEENS5_IJSG_SC_EEEEEEEvNS4_8identityENS4_18SM100_TMA_2SM_LOADES1E_vS1F_EENS_8epilogue10collective18CollectiveEpilogueINS1I_23Sm100TmaWarpSpecializedILi2ELi2ELi32ELb0ELb0EEEJNS5_IJSG_SF_SG_EEENS5_IJNSW_ISG_SC_EENSW_INS5_IJNSA_ILi32EEESB_EEENS5_IJSC_SG_EEEEEEEESI_SJ_SI_SJ_NS1I_6fusion15FusionCallbacksIS1M_NS1U_17LinearCombinationISI_fSI_fLNS_15FloatRoundStyleE2EEES1N_S1T_JEEENS4_5SM1004TMEM4LOAD26SM100_TMEM_LOAD_32dp32b32xENS4_13SM90_TMA_LOADENS15_INS16_ILi1ELi4ELi3EEES19_NSW_INS5_IJS1A_S1P_EEENS5_IJS1P_SC_EEEEEEENS4_39AutoVectorizingCopyWithAssumedAlignmentILi128EEENS4_14SM90_TMA_STOREES29_S2B_S2B_EEEvvEEEEvNT_6ParamsE --------------------------
	.section	.text._ZN7cutlass13device_kernelINS_4gemm6kernel13GemmUniversalIN4cute5tupleIJiiiiEEENS1_10collective13CollectiveMmaINS1_35MainloopSm100TmaUmmaWarpSpecializedILi26ELi2ELi4ENS5_IJNS4_1CILi2EEESB_NSA_ILi1EEEEEEEENS5_IJNSA_ILi128EEESF_NSA_ILi64EEEEEENS_12float_e4m3_tENS5_IJlSC_lEEESI_SJ_NS4_8TiledMMAINS4_8MMA_AtomIJNS4_10MMA_TraitsINS4_25SM100_MMA_F8F6F4_2x1SM_SSEJSI_SI_fSF_SF_NS4_17integral_constantINS4_4UMMA5MajorELSQ_0EEESR_NSO_INSP_7ScaleInELSS_0EEEST_EEEEEENS4_6LayoutINS5_IJSC_SC_SC_EEENS5_IJNSA_ILi0EEESY_SY_EEEEENS5_IJNS4_10UnderscoreES11_S11_EEEEENS4_28SM100_TMA_2SM_LOAD_MULTICASTENS4_14ComposedLayoutINS4_7SwizzleILi2ELi4ELi3EEENS4_18smem_ptr_flag_bitsILi8EEENSW_INS5_IJNSA_ILi8EEESG_EEENS5_IJSG_SC_EEEEEEEvNS4_8identityENS4_18SM100_TMA_2SM_LOADES1E_vS1F_EENS_8epilogue10collective18CollectiveEpilogueINS1I_23Sm100TmaWarpSpecializedILi2ELi2ELi32ELb0ELb0EEEJNS5_IJSG_SF_SG_EEENS5_IJNSW_ISG_SC_EENSW_INS5_IJNSA_ILi32EEESB_EEENS5_IJSC_SG_EEEEEEEESI_SJ_SI_SJ_NS1I_6fusion15FusionCallbacksIS1M_NS1U_17LinearCombinationISI_fSI_fLNS_15FloatRoundStyleE2EEES1N_S1T_JEEENS4_5SM1004TMEM4LOAD26SM100_TMEM_LOAD_32dp32b32xENS4_13SM90_TMA_LOADENS15_INS16_ILi1ELi4ELi3EEES19_NSW_INS5_IJS1A_S1P_EEENS5_IJS1P_SC_EEEEEEENS4_39AutoVectorizingCopyWithAssumedAlignmentILi128EEENS4_14SM90_TMA_STOREES29_S2B_S2B_EEEvvEEEEvNT_6ParamsE,"ax",@progbits
	.align	128
.text._ZN7cutlass13device_kernelINS_4gemm6kernel13GemmUniversalIN4cute5tupleIJiiiiEEENS1_10collective13CollectiveMmaINS1_35MainloopSm100TmaUmmaWarpSpecializedILi26ELi2ELi4ENS5_IJNS4_1CILi2EEESB_NSA_ILi1EEEEEEEENS5_IJNSA_ILi128EEESF_NSA_ILi64EEEEEENS_12float_e4m3_tENS5_IJlSC_lEEESI_SJ_NS4_8TiledMMAINS4_8MMA_AtomIJNS4_10MMA_TraitsINS4_25SM100_MMA_F8F6F4_2x1SM_SSEJSI_SI_fSF_SF_NS4_17integral_constantINS4_4UMMA5MajorELSQ_0EEESR_NSO_INSP_7ScaleInELSS_0EEEST_EEEEEENS4_6LayoutINS5_IJSC_SC_SC_EEENS5_IJNSA_ILi0EEESY_SY_EEEEENS5_IJNS4_10UnderscoreES11_S11_EEEEENS4_28SM100_TMA_2SM_LOAD_MULTICASTENS4_14ComposedLayoutINS4_7SwizzleILi2ELi4ELi3EEENS4_18smem_ptr_flag_bitsILi8EEENSW_INS5_IJNSA_ILi8EEESG_EEENS5_IJSG_SC_EEEEEEEvNS4_8identityENS4_18SM100_TMA_2SM_LOADES1E_vS1F_EENS_8epilogue10collective18CollectiveEpilogueINS1I_23Sm100TmaWarpSpecializedILi2ELi2ELi32ELb0ELb0EEEJNS5_IJSG_SF_SG_EEENS5_IJNSW_ISG_SC_EENSW_INS5_IJNSA_ILi32EEESB_EEENS5_IJSC_SG_EEEEEEEESI_SJ_SI_SJ_NS1I_6fusion15FusionCallbacksIS1M_NS1U_17LinearCombinationISI_fSI_fLNS_15FloatRoundStyleE2EEES1N_S1T_JEEENS4_5SM1004TMEM4LOAD26SM100_TMEM_LOAD_32dp32b32xENS4_13SM90_TMA_LOADENS15_INS16_ILi1ELi4ELi3EEES19_NSW_INS5_IJS1A_S1P_EEENS5_IJS1P_SC_EEEEEEENS4_39AutoVectorizingCopyWithAssumedAlignmentILi128EEENS4_14SM90_TMA_STOREES29_S2B_S2B_EEEvvEEEEvNT_6ParamsE:
        .type           _ZN7cutlass13device_kernelINS_4gemm6kernel13GemmUniversalIN4cute5tupleIJiiiiEEENS1_10collective13CollectiveMmaINS1_35MainloopSm100TmaUmmaWarpSpecializedILi26ELi2ELi4ENS5_IJNS4_1CILi2EEESB_NSA_ILi1EEEEEEEENS5_IJNSA_ILi128EEESF_NSA_ILi64EEEEEENS_12float_e4m3_tENS5_IJlSC_lEEESI_SJ_NS4_8TiledMMAINS4_8MMA_AtomIJNS4_10MMA_TraitsINS4_25SM100_MMA_F8F6F4_2x1SM_SSEJSI_SI_fSF_SF_NS4_17integral_constantINS4_4UMMA5MajorELSQ_0EEESR_NSO_INSP_7ScaleInELSS_0EEEST_EEEEEENS4_6LayoutINS5_IJSC_SC_SC_EEENS5_IJNSA_ILi0EEESY_SY_EEEEENS5_IJNS4_10UnderscoreES11_S11_EEEEENS4_28SM100_TMA_2SM_LOAD_MULTICASTENS4_14ComposedLayoutINS4_7SwizzleILi2ELi4ELi3EEENS4_18smem_ptr_flag_bitsILi8EEENSW_INS5_IJNSA_ILi8EEESG_EEENS5_IJSG_SC_EEEEEEEvNS4_8identityENS4_18SM100_TMA_2SM_LOADES1E_vS1F_EENS_8epilogue10collective18CollectiveEpilogueINS1I_23Sm100TmaWarpSpecializedILi2ELi2ELi32ELb0ELb0EEEJNS5_IJSG_SF_SG_EEENS5_IJNSW_ISG_SC_EENSW_INS5_IJNSA_ILi32EEESB_EEENS5_IJSC_SG_EEEEEEEESI_SJ_SI_SJ_NS1I_6fusion15FusionCallbacksIS1M_NS1U_17LinearCombinationISI_fSI_fLNS_15FloatRoundStyleE2EEES1N_S1T_JEEENS4_5SM1004TMEM4LOAD26SM100_TMEM_LOAD_32dp32b32xENS4_13SM90_TMA_LOADENS15_INS16_ILi1ELi4ELi3EEES19_NSW_INS5_IJS1A_S1P_EEENS5_IJS1P_SC_EEEEEEENS4_39AutoVectorizingCopyWithAssumedAlignmentILi128EEENS4_14SM90_TMA_STOREES29_S2B_S2B_EEEvvEEEEvNT_6ParamsE,@function
        .size           _ZN7cutlass13device_kernelINS_4gemm6kernel13GemmUniversalIN4cute5tupleIJiiiiEEENS1_10collective13CollectiveMmaINS1_35MainloopSm100TmaUmmaWarpSpecializedILi26ELi2ELi4ENS5_IJNS4_1CILi2EEESB_NSA_ILi1EEEEEEEENS5_IJNSA_ILi128EEESF_NSA_ILi64EEEEEENS_12float_e4m3_tENS5_IJlSC_lEEESI_SJ_NS4_8TiledMMAINS4_8MMA_AtomIJNS4_10MMA_TraitsINS4_25SM100_MMA_F8F6F4_2x1SM_SSEJSI_SI_fSF_SF_NS4_17integral_constantINS4_4UMMA5MajorELSQ_0EEESR_NSO_INSP_7ScaleInELSS_0EEEST_EEEEEENS4_6LayoutINS5_IJSC_SC_SC_EEENS5_IJNSA_ILi0EEESY_SY_EEEEENS5_IJNS4_10UnderscoreES11_S11_EEEEENS4_28SM100_TMA_2SM_LOAD_MULTICASTENS4_14ComposedLayoutINS4_7SwizzleILi2ELi4ELi3EEENS4_18smem_ptr_flag_bitsILi8EEENSW_INS5_IJNSA_ILi8EEESG_EEENS5_IJSG_SC_EEEEEEEvNS4_8identityENS4_18SM100_TMA_2SM_LOADES1E_vS1F_EENS_8epilogue10collective18CollectiveEpilogueINS1I_23Sm100TmaWarpSpecializedILi2ELi2ELi32ELb0ELb0EEEJNS5_IJSG_SF_SG_EEENS5_IJNSW_ISG_SC_EENSW_INS5_IJNSA_ILi32EEESB_EEENS5_IJSC_SG_EEEEEEEESI_SJ_SI_SJ_NS1I_6fusion15FusionCallbacksIS1M_NS1U_17LinearCombinationISI_fSI_fLNS_15FloatRoundStyleE2EEES1N_S1T_JEEENS4_5SM1004TMEM4LOAD26SM100_TMEM_LOAD_32dp32b32xENS4_13SM90_TMA_LOADENS15_INS16_ILi1ELi4ELi3EEES19_NSW_INS5_IJS1A_S1P_EEENS5_IJS1P_SC_EEEEEEENS4_39AutoVectorizingCopyWithAssumedAlignmentILi128EEENS4_14SM90_TMA_STOREES29_S2B_S2B_EEEvvEEEEvNT_6ParamsE,(.L_x_230 - _ZN7cutlass13device_kernelINS_4gemm6kernel13GemmUniversalIN4cute5tupleIJiiiiEEENS1_10collective13CollectiveMmaINS1_35MainloopSm100TmaUmmaWarpSpecializedILi26ELi2ELi4ENS5_IJNS4_1CILi2EEESB_NSA_ILi1EEEEEEEENS5_IJNSA_ILi128EEESF_NSA_ILi64EEEEEENS_12float_e4m3_tENS5_IJlSC_lEEESI_SJ_NS4_8TiledMMAINS4_8MMA_AtomIJNS4_10MMA_TraitsINS4_25SM100_MMA_F8F6F4_2x1SM_SSEJSI_SI_fSF_SF_NS4_17integral_constantINS4_4UMMA5MajorELSQ_0EEESR_NSO_INSP_7ScaleInELSS_0EEEST_EEEEEENS4_6LayoutINS5_IJSC_SC_SC_EEENS5_IJNSA_ILi0EEESY_SY_EEEEENS5_IJNS4_10UnderscoreES11_S11_EEEEENS4_28SM100_TMA_2SM_LOAD_MULTICASTENS4_14ComposedLayoutINS4_7SwizzleILi2ELi4ELi3EEENS4_18smem_ptr_flag_bitsILi8EEENSW_INS5_IJNSA_ILi8EEESG_EEENS5_IJSG_SC_EEEEEEEvNS4_8identityENS4_18SM100_TMA_2SM_LOADES1E_vS1F_EENS_8epilogue10collective18CollectiveEpilogueINS1I_23Sm100TmaWarpSpecializedILi2ELi2ELi32ELb0ELb0EEEJNS5_IJSG_SF_SG_EEENS5_IJNSW_ISG_SC_EENSW_INS5_IJNSA_ILi32EEESB_EEENS5_IJSC_SG_EEEEEEEESI_SJ_SI_SJ_NS1I_6fusion15FusionCallbacksIS1M_NS1U_17LinearCombinationISI_fSI_fLNS_15FloatRoundStyleE2EEES1N_S1T_JEEENS4_5SM1004TMEM4LOAD26SM100_TMEM_LOAD_32dp32b32xENS4_13SM90_TMA_LOADENS15_INS16_ILi1ELi4ELi3EEES19_NSW_INS5_IJS1A_S1P_EEENS5_IJS1P_SC_EEEEEEENS4_39AutoVectorizingCopyWithAssumedAlignmentILi128EEENS4_14SM90_TMA_STOREES29_S2B_S2B_EEEvvEEEEvNT_6ParamsE)
        .other          _ZN7cutlass13device_kernelINS_4gemm6kernel13GemmUniversalIN4cute5tupleIJiiiiEEENS1_10collective13CollectiveMmaINS1_35MainloopSm100TmaUmmaWarpSpecializedILi26ELi2ELi4ENS5_IJNS4_1CILi2EEESB_NSA_ILi1EEEEEEEENS5_IJNSA_ILi128EEESF_NSA_ILi64EEEEEENS_12float_e4m3_tENS5_IJlSC_lEEESI_SJ_NS4_8TiledMMAINS4_8MMA_AtomIJNS4_10MMA_TraitsINS4_25SM100_MMA_F8F6F4_2x1SM_SSEJSI_SI_fSF_SF_NS4_17integral_constantINS4_4UMMA5MajorELSQ_0EEESR_NSO_INSP_7ScaleInELSS_0EEEST_EEEEEENS4_6LayoutINS5_IJSC_SC_SC_EEENS5_IJNSA_ILi0EEESY_SY_EEEEENS5_IJNS4_10UnderscoreES11_S11_EEEEENS4_28SM100_TMA_2SM_LOAD_MULTICASTENS4_14ComposedLayoutINS4_7SwizzleILi2ELi4ELi3EEENS4_18smem_ptr_flag_bitsILi8EEENSW_INS5_IJNSA_ILi8EEESG_EEENS5_IJSG_SC_EEEEEEEvNS4_8identityENS4_18SM100_TMA_2SM_LOADES1E_vS1F_EENS_8epilogue10collective18CollectiveEpilogueINS1I_23Sm100TmaWarpSpecializedILi2ELi2ELi32ELb0ELb0EEEJNS5_IJSG_SF_SG_EEENS5_IJNSW_ISG_SC_EENSW_INS5_IJNSA_ILi32EEESB_EEENS5_IJSC_SG_EEEEEEEESI_SJ_SI_SJ_NS1I_6fusion15FusionCallbacksIS1M_NS1U_17LinearCombinationISI_fSI_fLNS_15FloatRoundStyleE2EEES1N_S1T_JEEENS4_5SM1004TMEM4LOAD26SM100_TMEM_LOAD_32dp32b32xENS4_13SM90_TMA_LOADENS15_INS16_ILi1ELi4ELi3EEES19_NSW_INS5_IJS1A_S1P_EEENS5_IJS1P_SC_EEEEEEENS4_39AutoVectorizingCopyWithAssumedAlignmentILi128EEENS4_14SM90_TMA_STOREES29_S2B_S2B_EEEvvEEEEvNT_6ParamsE,@"STO_CUDA_ENTRY STV_DEFAULT"
_ZN7cutlass13device_kernelINS_4gemm6kernel13GemmUniversalIN4cute5tupleIJiiiiEEENS1_10collective13CollectiveMmaINS1_35MainloopSm100TmaUmmaWarpSpecializedILi26ELi2ELi4ENS5_IJNS4_1CILi2EEESB_NSA_ILi1EEEEEEEENS5_IJNSA_ILi128EEESF_NSA_ILi64EEEEEENS_12float_e4m3_tENS5_IJlSC_lEEESI_SJ_NS4_8TiledMMAINS4_8MMA_AtomIJNS4_10MMA_TraitsINS4_25SM100_MMA_F8F6F4_2x1SM_SSEJSI_SI_fSF_SF_NS4_17integral_constantINS4_4UMMA5MajorELSQ_0EEESR_NSO_INSP_7ScaleInELSS_0EEEST_EEEEEENS4_6LayoutINS5_IJSC_SC_SC_EEENS5_IJNSA_ILi0EEESY_SY_EEEEENS5_IJNS4_10UnderscoreES11_S11_EEEEENS4_28SM100_TMA_2SM_LOAD_MULTICASTENS4_14ComposedLayoutINS4_7SwizzleILi2ELi4ELi3EEENS4_18smem_ptr_flag_bitsILi8EEENSW_INS5_IJNSA_ILi8EEESG_EEENS5_IJSG_SC_EEEEEEEvNS4_8identityENS4_18SM100_TMA_2SM_LOADES1E_vS1F_EENS_8epilogue10collective18CollectiveEpilogueINS1I_23Sm100TmaWarpSpecializedILi2ELi2ELi32ELb0ELb0EEEJNS5_IJSG_SF_SG_EEENS5_IJNSW_ISG_SC_EENSW_INS5_IJNSA_ILi32EEESB_EEENS5_IJSC_SG_EEEEEEEESI_SJ_SI_SJ_NS1I_6fusion15FusionCallbacksIS1M_NS1U_17LinearCombinationISI_fSI_fLNS_15FloatRoundStyleE2EEES1N_S1T_JEEENS4_5SM1004TMEM4LOAD26SM100_TMEM_LOAD_32dp32b32xENS4_13SM90_TMA_LOADENS15_INS16_ILi1ELi4ELi3EEES19_NSW_INS5_IJS1A_S1P_EEENS5_IJS1P_SC_EEEEEEENS4_39AutoVectorizingCopyWithAssumedAlignmentILi128EEENS4_14SM90_TMA_STOREES29_S2B_S2B_EEEvvEEEEvNT_6ParamsE:
[----:B------:R-:W1:Y:S01]  /*0000*/  LDC R1, c[0x0][0x37c] ;  /* 0x0000df00ff017b82 */ /* 0x000e620000000800 */
[----:B------:R-:W2:Y:S01]  /*0010*/  S2R R97, SR_TID.X ;  /* 0x0000000000617919 */ /* 0x000ea20000002100 */
[----:B------:R-:W3:Y:S06]  /*0020*/  LDCU.64 UR8, c[0x0][0x890] ;  /* 0x00011200ff0877ac */ /* 0x000eec0008000a00 */
[----:B------:R-:W4:Y:S01]  /*0030*/  S2UR UR46, SR_CgaCtaId ;  /* 0x00000000002e79c3 */ /* 0x000f220000008800 */
[----:B------:R-:W-:Y:S02]  /*0040*/  PRMT R86, RZ, 0x7610, R86 ;  /* 0x00007610ff567816 */ /* 0x000fe40000000056 */
[----:B------:R-:W-:Y:S01]  /*0050*/  ELECT P1, URZ, PT ;  /* 0x0000000000ff782f */ /* 0x000fe20003820000 */
[----:B---3--:R-:W-:-:S04]  /*0060*/  UISETP.NE.U32.AND UP0, UPT, UR8, URZ, UPT ;  /* 0x000000ff0800728c */ /* 0x008fc8000bf05070 */
[----:B------:R-:W-:Y:S02]  /*0070*/  UISETP.NE.AND.EX UP0, UPT, UR9, URZ, UPT, UP0 ;  /* 0x000000ff0900728c */ /* 0x000fe4000bf05300 */
[----:B----4-:R-:W-:Y:S02]  /*0080*/  ULOP3.LUT UR33, UR46, 0x1, URZ, 0xc0, !UPT ;  /* 0x000000012e217892 */ /* 0x010fe4000f8ec0ff */
[----:B------:R-:W-:Y:S01]  /*0090*/  ULOP3.LUT UR34, UR46, 0x1, URZ, 0x3c, !UPT ;  /* 0x000000012e227892 */ /* 0x000fe2000f8e3cff */
[----:B--2---:R-:W-:-:S05]  /*00a0*/  SHF.R.U32.HI R87, RZ, 0x5, R97 ;  /* 0x00000005ff577819 */ /* 0x004fca0000011661 */
[----:B------:R-:W2:Y:S02]  /*00b0*/  SHFL.IDX PT, R0, R87, RZ, 0x1f ;  /* 0x00001fff57007589 */ /* 0x000ea400000e0000 */
[----:B--2---:R-:W-:Y:S01]  /*00c0*/  R2UR UR25, R0 ;  /* 0x00000000001972ca */ /* 0x004fe200000e0000 */
[----:B-1----:R-:W-:-:S14]  /*00d0*/  BRA.U UP0, `(.L_x_0) ;  /* 0x0000000100307547 */ /* 0x002fdc000b800000 */
[----:B------:R-:W1:Y:S02]  /*00e0*/  LDCU.64 UR4, c[0x0][0x888] ;  /* 0x00011100ff0477ac */ /* 0x000e640008000a00 */
[----:B-1----:R-:W-:-:S04]  /*00f0*/  UISETP.NE.U32.AND UP0, UPT, UR4, URZ, UPT ;  /* 0x000000ff0400728c */ /* 0x002fc8000bf05070 */
[----:B------:R-:W-:-:S09]  /*0100*/  UISETP.NE.AND.EX UP0, UPT, UR5, URZ, UPT, UP0 ;  /* 0x000000ff0500728c */ /* 0x000fd2000bf05300 */
[----:B------:R-:W-:Y:S05]  /*0110*/  BRA.U !UP0, `(.L_x_1) ;  /* 0x0000000108147547 */ /* 0x000fea000b800000 */
[----:B------:R-:W1:Y:S01]  /*0120*/  LDC.64 R2, c[0x0][0x888] ;  /* 0x00022200ff027b82 */ /* 0x000e620000000a00 */
[----:B------:R-:W1:Y:S02]  /*0130*/  LDCU.64 UR4, c[0x0][0x358] ;  /* 0x00006b00ff0477ac */ /* 0x000e640008000a00 */
[----:B-1----:R1:W5:Y:S01]  /*0140*/  LDG.E R41, desc[UR4][R2.64] ;  /* 0x0000000402297981 */ /* 0x002362000c1e1900 */
[----:B------:R-:W-:Y:S01]  /*0150*/  HFMA2 R86, -RZ, RZ, 0, 5.9604644775390625e-08 ;  /* 0x00000001ff567431 */ /* 0x000fe200000001ff */
[----:B------:R-:W-:Y:S05]  /*0160*/  BRA `(.L_x_0) ;  /* 0x00000000000c7947 */ /* 0x000fea0003800000 */
.L_x_1:
[----:B------:R-:W1:Y:S01]  /*0170*/  LDCU UR4, c[0x0][0x880] ;  /* 0x00011000ff0477ac */ /* 0x000e620008000800 */
[----:B------:R-:W-:Y:S01]  /*0180*/  HFMA2 R86, -RZ, RZ, 0, 5.9604644775390625e-08 ;  /* 0x00000001ff567431 */ /* 0x000fe200000001ff */
[----:B-1----:R-:W-:-:S07]  /*0190*/  MOV R41, UR4 ;  /* 0x0000000400297c02 */ /* 0x002fce0008000f00 */
.L_x_0:
[----:B------:R-:W2:Y:S02]  /*01a0*/  LDCU.64 UR4, c[0x0][0x8b0] ;  /* 0x00011600ff0477ac */ /* 0x000ea40008000a00 */
[----:B--2---:R-:W-:-:S04]  /*01b0*/  UISETP.NE.U32.AND UP0, UPT, UR4, URZ, UPT ;  /* 0x000000ff0400728c */ /* 0x004fc8000bf05070 */
[----:B------:R-:W-:-:S09]  /*01c0*/  UISETP.NE.AND.EX UP0, UPT, UR5, URZ, UPT, UP0 ;  /* 0x000000ff0500728c */ /* 0x000fd2000bf05300 */
[----:B------:R-:W-:Y:S05]  /*01d0*/  BRA.U UP0, `(.L_x_2) ;  /* 0x0000000100287547 */ /* 0x000fea000b800000 */
[----:B------:R-:W2:Y:S02]  /*01e0*/  LDCU.64 UR4, c[0x0][0x8a8] ;  /* 0x00011500ff0477ac */ /* 0x000ea40008000a00 */
[----:B--2---:R-:W-:-:S04]  /*01f0*/  UISETP.NE.U32.AND UP0, UPT, UR4, URZ, UPT ;  /* 0x000000ff0400728c */ /* 0x004fc8000bf05070 */
[----:B------:R-:W-:-:S09]  /*0200*/  UISETP.NE.AND.EX UP0, UPT, UR5, URZ, UPT, UP0 ;  /* 0x000000ff0500728c */ /* 0x000fd2000bf05300 */
[----:B------:R-:W-:Y:S05]  /*0210*/  BRA.U !UP0, `(.L_x_3) ;  /* 0x0000000108107547 */ /* 0x000fea000b800000 */
[----:B------:R-:W2:Y:S01]  /*0220*/  LDC.64 R38, c[0x0][0x8a8] ;  /* 0x00022a00ff267b82 */ /* 0x000ea20000000a00 */
[----:B------:R-:W2:Y:S02]  /*0230*/  LDCU.64 UR4, c[0x0][0x358] ;  /* 0x00006b00ff0477ac */ /* 0x000ea40008000a00 */
[----:B--2---:R2:W5:Y:S01]  /*0240*/  LDG.E R38, desc[UR4][R38.64] ;  /* 0x0000000426267981 */ /* 0x004562000c1e1900 */
[----:B------:R-:W-:Y:S05]  /*0250*/  BRA `(.L_x_2) ;  /* 0x0000000000087947 */ /* 0x000fea0003800000 */
.L_x_3:
[----:B------:R-:W2:Y:S02]  /*0260*/  LDCU UR4, c[0x0][0x8a0] ;  /* 0x00011400ff0477ac */ /* 0x000ea40008000800 */
[----:B--2---:R-:W-:Y:S02]  /*0270*/  MOV R38, UR4 ;  /* 0x0000000400267c02 */ /* 0x004fe40008000f00 */
.L_x_2:
[----:B------:R-:W-:Y:S01]  /*0280*/  IMAD.U32 R0, RZ, RZ, UR25 ;  /* 0x00000019ff007e24 */ /* 0x000fe2000f8e00ff */
[----:B------:R-:W-:Y:S04]  /*0290*/  BSSY.RECONVERGENT B0, `(.L_x_4) ;  /* 0x000000c000007945 */ /* 0x000fe80003800200 */
[C---:B------:R-:W-:Y:S02]  /*02a0*/  ISETP.NE.OR P2, PT, R0.reuse, 0x1, !P1 ;  /* 0x000000010000780c */ /* 0x040fe40004f45670 */
[----:B------:R-:W-:-:S11]  /*02b0*/  ISETP.NE.OR P0, PT, R0, 0x3, !P1 ;  /* 0x000000030000780c */ /* 0x000fd60004f05670 */
[----:B------:R-:W-:Y:S05]  /*02c0*/  @P2 BRA `(.L_x_5) ;  /* 0x0000000000202947 */ /* 0x000fea0003800000 */
[----:B------:R-:W3:Y:S02]  /*02d0*/  LDCU.64 UR4, c[0x0][0x348] ;  /* 0x00006900ff0477ac */ /* 0x000ee40008000a00 */
[----:B---3--:R-:W-:Y:S02]  /*02e0*/  UIADD3 UR6, UP1, UPT, UR4, 0x80, URZ ;  /* 0x0000008004067890 */ /* 0x008fe4000ff3e0ff */
[----:B------:R-:W-:Y:S02]  /*02f0*/  UIADD3 UR4, UP0, UPT, UR4, 0x180, URZ ;  /* 0x0000018004047890 */ /* 0x000fe4000ff1e0ff */
[----:B------:R-:W-:Y:S02]  /*0300*/  UIADD3.X UR7, UPT, UPT, URZ, UR5, URZ, UP1, !UPT ;  /* 0x00000005ff077290 */ /* 0x000fe40008ffe4ff */
[----:B------:R-:W-:-:S07]  /*0310*/  UIADD3.X UR5, UPT, UPT, URZ, UR5, URZ, UP0, !UPT ;  /* 0x00000005ff057290 */ /* 0x000fce00087fe4ff */
[----:B------:R3:W-:Y:S02]  /*0320*/  UTMACCTL.PF [UR6] ;  /* 0x00000000060079b9 */ /* 0x0007e40008040000 */
[----:B------:R3:W-:Y:S02]  /*0330*/  UTMACCTL.PF [UR4] ;  /* 0x00000000040079b9 */ /* 0x0007e40008040000 */
[----:B---3--:R-:W-:Y:S01]  /*0340*/  NOP ;  /* 0x0000000000007918 */ /* 0x008fe20000000000 */
.L_x_5:
[----:B------:R-:W-:Y:S05]  /*0350*/  BSYNC.RECONVERGENT B0 ;  /* 0x0000000000007941 */ /* 0x000fea0003800200 */
.L_x_4:
[----:B------:R-:W-:Y:S04]  /*0360*/  BSSY.RECONVERGENT B0, `(.L_x_6) ;  /* 0x000000a000007945 */ /* 0x000fe80003800200 */
        /* <DEDUP_REMOVED lines=9> */
.L_x_7:
[----:B------:R-:W-:Y:S05]  /*0400*/  BSYNC.RECONVERGENT B0 ;  /* 0x0000000000007941 */ /* 0x000fea0003800200 */
.L_x_6:
[----:B------:R-:W3:Y:S01]  /*0410*/  LDCU.64 UR4, c[0x0][0x888] ;  /* 0x00011100ff0477ac */ /* 0x000ee20008000a00 */
[----:B------:R-:W-:Y:S02]  /*0420*/  UISETP.EQ.U32.AND UP1, UPT, UR8, URZ, UPT ;  /* 0x000000ff0800728c */ /* 0x000fe4000bf22070 */
[----:B------:R-:W-:Y:S02]  /*0430*/  UPLOP3.LUT UP3, UPT, UPT, UPT, UPT, 0x80, 0x8 ;  /* 0x000000000008789c */ /* 0x000fe40003f6f070 */
[----:B---3--:R-:W-:-:S04]  /*0440*/  UISETP.NE.U32.AND UP0, UPT, UR4, URZ, UPT ;  /* 0x000000ff0400728c */ /* 0x008fc8000bf05070 */
[----:B------:R-:W-:-:S04]  /*0450*/  UISETP.NE.AND.EX UP0, UPT, UR5, URZ, UPT, UP0 ;  /* 0x000000ff0500728c */ /* 0x000fc8000bf05300 */
[----:B------:R-:W-:-:S04]  /*0460*/  UISETP.EQ.OR.EX UP2, UPT, UR9, URZ, !UP0, UP1 ;  /* 0x000000ff0900728c */ /* 0x000fc8000c742710 */
[----:B------:R-:W-:-:S06]  /*0470*/  UP2UR UR4, UPR, URZ, 0x4 ;  /* 0x00000004ff047883 */ /* 0x000fcc0008000000 */
[----:B------:R-:W-:Y:S01]  /*0480*/  MOV R89, UR4 ;  /* 0x0000000400597c02 */ /* 0x000fe20008000f00 */
[----:B------:R-:W-:Y:S06]  /*0490*/  BRA.U !UP2, `(.L_x_8) ;  /* 0x000000010a207547 */ /* 0x000fec000b800000 */
[----:B------:R-:W-:Y:S01]  /*04a0*/  UISETP.NE.U32.AND UP1, UPT, UR8, URZ, UPT ;  /* 0x000000ff0800728c */ /* 0x000fe2000bf25070 */
[----:B-----5:R-:W-:Y:S01]  /*04b0*/  FSETP.NEU.AND P0, PT, R41, RZ, PT ;  /* 0x000000ff2900720b */ /* 0x020fe20003f0d000 */
[----:B------:R-:W-:Y:S02]  /*04c0*/  USEL UR4, URZ, 0xffffffff, UP0 ;  /* 0xffffffffff047887 */ /* 0x000fe40008000000 */
[----:B------:R-:W-:-:S10]  /*04d0*/  UISETP.NE.AND.EX UP1, UPT, UR9, URZ, UPT, UP1 ;  /* 0x000000ff0900728c */ /* 0x000fd4000bf25310 */
[----:B------:R-:W-:Y:S01]  /*04e0*/  VOTEU.ANY UP0, P0 ;  /* 0x0000000000ff7886 */ /* 0x000fe20000000100 */
[----:B------:R-:W-:-:S04]  /*04f0*/  @!UP1 USEL UR4, URZ, 0xffffffff, UP0 ;  /* 0xffffffffff049887 */ /* 0x000fc80008000000 */
[----:B------:R-:W-:-:S04]  /*0500*/  ULOP3.LUT UR4, UR4, 0x1, URZ, 0xc0, !UPT ;  /* 0x0000000104047892 */ /* 0x000fc8000f8ec0ff */
[----:B------:R-:W-:-:S11]  /*0510*/  UISETP.NE.U32.AND UP3, UPT, UR4, 0x1, UPT ;  /* 0x000000010400788c */ /* 0x000fd6000bf65070 */
.L_x_8:
[----:B------:R-:W3:Y:S01]  /*0520*/  SHFL.IDX PT, R0, R87, RZ, 0x1f ;  /* 0x00001fff57007589 */ /* 0x000ee200000e0000 */
[----:B------:R-:W-:-:S04]  /*0530*/  UISETP.NE.AND UP0, UPT, UR25, 0x2, UPT ;  /* 0x000000021900788c */ /* 0x000fc8000bf05270 */
[----:B------:R-:W-:Y:S02]  /*0540*/  UISETP.EQ.AND UP1, UPT, UR33, URZ, !UP0 ;  /* 0x000000ff2100728c */ /* 0x000fe4000c722270 */
[----:B------:R-:W-:-:S04]  /*0550*/  USEL UR41, URZ, 0x1, UP0 ;  /* 0x00000001ff297887 */ /* 0x000fc80008000000 */
[----:B------:R-:W-:Y:S02]  /*0560*/  PLOP3.LUT P3, PT, P1, PT, UP1, 0x80, 0x8 ;  /* 0x000000000008781c */ /* 0x000fe40000f6f018 */
[----:B---3--:R-:W-:-:S13]  /*0570*/  ISETP.NE.AND P0, PT, R0, RZ, PT ;  /* 0x000000ff0000720c */ /* 0x008fda0003f05270 */
[----:B------:R-:W-:Y:S05]  /*0580*/  @P0 BRA `(.L_x_9) ;  /* 0x0000000400100947 */ /* 0x000fea0003800000 */
[----:B------:R-:W-:Y:S01]  /*0590*/  ELECT P0, URZ, PT ;  /* 0x0000000000ff782f */ /* 0x000fe20003800000 */
[----:B------:R-:W-:-:S12]  /*05a0*/  BSSY.RECONVERGENT B0, `(.L_x_9) ;  /* 0x0000042000007945 */ /* 0x000fd80003800200 */
[----:B------:R-:W-:Y:S05]  /*05b0*/  @!P0 BRA `(.L_x_10) ;  /* 0x0000000400008947 */ /* 0x000fea0003800000 */
[----:B------:R-:W-:Y:S01]  /*05c0*/  UMOV UR4, 0x400 ;  /* 0x0000040000047882 */ /* 0x000fe20000000000 */
[----:B------:R-:W-:Y:S01]  /*05d0*/  UMOV UR8, 0x1 ;  /* 0x0000000100087882 */ /* 0x000fe20000000000 */
[----:B------:R-:W-:Y:S01]  /*05e0*/  UMOV UR6, 0x2 ;  /* 0x0000000200067882 */ /* 0x000fe20000000000 */
[----:B------:R-:W-:Y:S02]  /*05f0*/  ULEA UR4, UR46, UR4, 0x18 ;  /* 0x000000042e047291 */ /* 0x000fe4000f8ec0ff */
[----:B------:R-:W-:-:S04]  /*0600*/  UIADD3 UR8, UPT, UPT, -UR8, 0x100000, URZ ;  /* 0x0010000008087890 */ /* 0x000fc8000fffe1ff */
[----:B------:R-:W-:Y:S02]  /*0610*/  USHF.L.U32 UR9, UR8, 0xb, URZ ;  /* 0x0000000b08097899 */ /* 0x000fe400080006ff */
[----:B------:R-:W-:Y:S02]  /*0620*/  USHF.L.U32 UR8, UR8, 0x1, URZ ;  /* 0x0000000108087899 */ /* 0x000fe400080006ff */
[----:B------:R-:W-:-:S04]  /*0630*/  UIADD3 UR6, UPT, UPT, -UR6, 0x100000, URZ ;  /* 0x0010000006067890 */ /* 0x000fc8000fffe1ff */
[----:B------:R-:W-:Y:S02]  /*0640*/  USHF.L.U32 UR7, UR6, 0xb, URZ ;  /* 0x0000000b06077899 */ /* 0x000fe400080006ff */
[----:B------:R-:W-:Y:S01]  /*0650*/  USHF.L.U32 UR6, UR6, 0x1, URZ ;  /* 0x0000000106067899 */ /* 0x000fe200080006ff */
[----:B------:R-:W3:Y:S03]  /*0660*/  FENCE.VIEW.ASYNC.S ;  /* 0x00000000000073c6 */ /* 0x000ee60000000000 */
[----:B---3--:R3:W4:Y:S08]  /*0670*/  SYNCS.EXCH.64 URZ, [UR4], UR8 ;  /* 0x0000000804ff75b2 */ /* 0x0087300008000100 */
[----:B------:R3:W1:Y:S01]  /*0680*/  SYNCS.EXCH.64 URZ, [UR4+0xd0], UR6 ;  /* 0x0000d00604ff75b2 */ /* 0x0006620008000100 */
        /* <DEDUP_REMOVED lines=49> */
[----:B------:R3:W1:Y:S02]  /*09a0*/  SYNCS.EXCH.64 URZ, [UR4+0x198], UR6 ;  /* 0x0001980604ff75b2 */ /* 0x0006640008000100 */
[----:B---34-:R-:W-:Y:S01]  /*09b0*/  NOP ;  /* 0x0000000000007918 */ /* 0x018fe20000000000 */
.L_x_10:
[----:B------:R-:W-:Y:S05]  /*09c0*/  BSYNC.RECONVERGENT B0 ;  /* 0x0000000000007941 */ /* 0x000fea0003800200 */
.L_x_9:
[----:B------:R-:W3:Y:S01]  /*09d0*/  SHFL.IDX PT, R0, R87, RZ, 0x1f ;  /* 0x00001fff57007589 */ /* 0x000ee200000e0000 */
[----:B------:R-:W-:Y:S01]  /*09e0*/  NOP ;  /* 0x0000000000007918 */ /* 0x000fe20000000000 */
[----:B---3--:R-:W-:-:S13]  /*09f0*/  ISETP.NE.AND P0, PT, R0, 0x1, PT ;  /* 0x000000010000780c */ /* 0x008fda0003f05270 */
[----:B------:R-:W-:Y:S05]  /*0a00*/  @P0 BRA `(.L_x_11) ;  /* 0x0000000000440947 */ /* 0x000fea0003800000 */
        /* <DEDUP_REMOVED lines=10> */
[----:B------:R-:W-:Y:S01]  /*0ab0*/  ELECT P0, URZ, PT ;  /* 0x0000000000ff782f */ /* 0x000fe20003800000 */
[----:B------:R-:W3:Y:S02]  /*0ac0*/  FENCE.VIEW.ASYNC.S ;  /* 0x00000000000073c6 */ /* 0x000ee40000000000 */
[----:B---3--:R3:W4:Y:S08]  /*0ad0*/  SYNCS.EXCH.64 URZ, [UR4+0x1a0], UR8 ;  /* 0x0001a00804ff75b2 */ /* 0x0087300008000100 */
[----:B------:R3:W1:Y:S01]  /*0ae0*/  SYNCS.EXCH.64 URZ, [UR4+0x1b0], UR6 ;  /* 0x0001b00604ff75b2 */ /* 0x0006620008000100 */
[----:B------:R3:W1:Y:S01]  /*0af0*/  SYNCS.EXCH.64 URZ, [UR4+0x1a8], UR8 ;  /* 0x0001a80804ff75b2 */ /* 0x0006620008000100 */
[----:B------:R3:W1:Y:S01]  /*0b00*/  SYNCS.EXCH.64 URZ, [UR4+0x1b8], UR6 ;  /* 0x0001b80604ff75b2 */ /* 0x0006620008000100 */
[----:B------:R-:W-:Y:S01]  /*0b10*/  NOP ;  /* 0x0000000000007918 */ /* 0x000fe20000000000 */
.L_x_11:
[----:B------:R-:W2:Y:S01]  /*0b20*/  SHFL.IDX PT, R0, R87, RZ, 0x1f ;  /* 0x00001fff57007589 */ /* 0x000ea200000e0000 */
[----:B------:R-:W-:Y:S01]  /*0b30*/  NOP ;  /* 0x0000000000007918 */ /* 0x000fe20000000000 */
[----:B--2---:R-:W-:-:S13]  /*0b40*/  ISETP.NE.AND P0, PT, R0, 0x3, PT ;  /* 0x000000030000780c */ /* 0x004fda0003f05270 */
[----:B------:R-:W-:Y:S05]  /*0b50*/  @P0 BRA `(.L_x_12) ;  /* 0x00000000002c0947 */ /* 0x000fea0003800000 */
[----:B---3--:R-:W-:Y:S01]  /*0b60*/  UMOV UR6, 0x400 ;  /* 0x0000040000067882 */ /* 0x008fe20000000000 */
[----:B------:R-:W-:Y:S01]  /*0b70*/  UMOV UR4, 0x20 ;  /* 0x0000002000047882 */ /* 0x000fe20000000000 */
[----:B------:R-:W-:Y:S02]  /*0b80*/  ULEA UR6, UR46, UR6, 0x18 ;  /* 0x000000062e067291 */ /* 0x000fe4000f8ec0ff */
[----:B------:R-:W-:-:S04]  /*0b90*/  UIADD3 UR4, UPT, UPT, -UR4, 0x100000, URZ ;  /* 0x0010000004047890 */ /* 0x000fc8000fffe1ff */
[----:B------:R-:W-:Y:S02]  /*0ba0*/  USHF.L.U32 UR5, UR4, 0xb, URZ ;  /* 0x0000000b04057899 */ /* 0x000fe400080006ff */
[----:B------:R-:W-:Y:S01]  /*0bb0*/  USHF.L.U32 UR4, UR4, 0x1, URZ ;  /* 0x0000000104047899 */ /* 0x000fe200080006ff */
[----:B------:R-:W-:Y:S01]  /*0bc0*/  ELECT P0, URZ, PT ;  /* 0x0000000000ff782f */ /* 0x000fe20003800000 */
[----:B------:R-:W2:Y:S10]  /*0bd0*/  FENCE.VIEW.ASYNC.S ;  /* 0x00000000000073c6 */ /* 0x000eb40000000000 */
[----:B--2---:R2:W3:Y:S01]  /*0be0*/  SYNCS.EXCH.64 URZ, [UR6+0x1c0], UR4 ;  /* 0x0001c00406ff75b2 */ /* 0x0044e20008000100 */
[----:B------:R2:W1:Y:S01]  /*0bf0*/  SYNCS.EXCH.64 URZ, [UR6+0x1c8], UR4 ;  /* 0x0001c80406ff75b2 */ /* 0x0004620008000100 */
[----:B------:R-:W-:Y:S01]  /*0c00*/  NOP ;  /* 0x0000000000007918 */ /* 0x000fe20000000000 */
.L_x_12:
[----:B------:R-:W4:Y:S01]  /*0c10*/  SHFL.IDX PT, R0, R87, RZ, 0x1f ;  /* 0x00001fff57007589 */ /* 0x000f2200000e0000 */
[----:B------:R-:W-:Y:S01]  /*0c20*/  NOP ;  /* 0x0000000000007918 */ /* 0x000fe20000000000 */
[----:B----4-:R-:W-:-:S13]  /*0c30*/  ISETP.NE.AND P0, PT, R0, 0x4, PT ;  /* 0x000000040000780c */ /* 0x010fda0003f05270 */
[----:B------:R-:W-:Y:S05]  /*0c40*/  @P0 BRA `(.L_x_13) ;  /* 0x0000000000480947 */ /* 0x000fea0003800000 */
[----:B--23--:R-:W-:Y:S01]  /*0c50*/  UMOV UR4, 0x3a0 ;  /* 0x000003a000047882 */ /* 0x00cfe20000000000 */
[----:B------:R-:W-:Y:S01]  /*0c60*/  UMOV UR6, 0x400 ;  /* 0x0000040000067882 */ /* 0x000fe20000000000 */
[----:B------:R-:W-:Y:S01]  /*0c70*/  USEL UR4, UR4, 0x320, UP3 ;  /* 0x0000032004047887 */ /* 0x000fe20009800000 */
        /* <DEDUP_REMOVED lines=9> */
[----:B------:R-:W2:Y:S02]  /*0d10*/  FENCE.VIEW.ASYNC.S ;  /* 0x00000000000073c6 */ /* 0x000ea40000000000 */
[----:B--2---:R4:W2:Y:S08]  /*0d20*/  SYNCS.EXCH.64 URZ, [UR6+0x1d0], UR8 ;  /* 0x0001d00806ff75b2 */ /* 0x0048b00008000100 */
[----:B------:R4:W3:Y:S01]  /*0d30*/  SYNCS.EXCH.64 URZ, [UR6+0x1e0], UR4 ;  /* 0x0001e00406ff75b2 */ /* 0x0008e20008000100 */
[----:B------:R4:W1:Y:S01]  /*0d40*/  SYNCS.EXCH.64 URZ, [UR6+0x1d8], UR8 ;  /* 0x0001d80806ff75b2 */ /* 0x0008620008000100 */
[----:B------:R4:W1:Y:S02]  /*0d50*/  SYNCS.EXCH.64 URZ, [UR6+0x1e8], UR4 ;  /* 0x0001e80406ff75b2 */ /* 0x0008640008000100 */
[----:B----4-:R-:W-:Y:S01]  /*0d60*/  NOP ;  /* 0x0000000000007918 */ /* 0x010fe20000000000 */
.L_x_13:
[----:B------:R-:W4:Y:S01]  /*0d70*/  SHFL.IDX PT, R0, R87, RZ, 0x1f ;  /* 0x00001fff57007589 */ /* 0x000f2200000e0000 */
[----:B------:R-:W-:Y:S01]  /*0d80*/  NOP ;  /* 0x0000000000007918 */ /* 0x000fe20000000000 */
[----:B----4-:R-:W-:-:S13]  /*0d90*/  ISETP.NE.AND P0, PT, R0, 0x5, PT ;  /* 0x000000050000780c */ /* 0x010fda0003f05270 */
[----:B------:R-:W-:Y:S05]  /*0da0*/  @P0 BRA `(.L_x_14) ;  /* 0x0000000000540947 */ /* 0x000fea0003800000 */
[----:B--23--:R-:W-:Y:S01]  /*0db0*/  UMOV UR4, 0x400 ;  /* 0x0000040000047882 */ /* 0x00cfe20000000000 */
        /* <DEDUP_REMOVED lines=14> */
[----:B------:R4:W1:Y:S01]  /*0ea0*/  SYNCS.EXCH.64 URZ, [UR4+0x218], UR8 ;  /* 0x0002180804ff75b2 */ /* 0x0008620008000100 */
[----:B------:R4:W1:Y:S01]  /*0eb0*/  SYNCS.EXCH.64 URZ, [UR4+0x200], UR6 ;  /* 0x0002000604ff75b2 */ /* 0x0008620008000100 */
[----:B------:R4:W1:Y:S01]  /*0ec0*/  SYNCS.EXCH.64 URZ, [UR4+0x220], UR8 ;  /* 0x0002200804ff75b2 */ /* 0x0008620008000100 */
[----:B------:R4:W1:Y:S01]  /*0ed0*/  SYNCS.EXCH.64 URZ, [UR4+0x208], UR6 ;  /* 0x0002080604ff75b2 */ /* 0x0008620008000100 */
[----:B------:R4:W1:Y:S02]  /*0ee0*/  SYNCS.EXCH.64 URZ, [UR4+0x228], UR8 ;  /* 0x0002280804ff75b2 */ /* 0x0008640008000100 */
[----:B----4-:R-:W-:Y:S01]  /*0ef0*/  NOP ;  /* 0x0000000000007918 */ /* 0x010fe20000000000 */
.L_x_14:
[----:B------:R-:W4:Y:S01]  /*0f00*/  SHFL.IDX PT, R0, R87, RZ, 0x1f ;  /* 0x00001fff57007589 */ /* 0x000f2200000e0000 */
[----:B------:R-:W-:Y:S01]  /*0f10*/  ISETP.NE.OR P1, PT, RZ, UR25, !P1 ;  /* 0x00000019ff007c0c */ /* 0x000fe2000cf25670 */
[----:B------:R-:W-:Y:S01]  /*0f20*/  NOP ;  /* 0x0000000000007918 */ /* 0x000fe20000000000 */
[----:B----4-:R-:W-:-:S13]  /*0f30*/  ISETP.NE.AND P0, PT, R0, 0x3, PT ;  /* 0x000000030000780c */ /* 0x010fda0003f05270 */
[----:B------:R-:W-:Y:S05]  /*0f40*/  @P0 BRA `(.L_x_15) ;  /* 0x0000000000340947 */ /* 0x000fea0003800000 */
[----:B--23--:R-:W-:Y:S01]  /*0f50*/  UMOV UR4, 0x400 ;  /* 0x0000040000047882 */ /* 0x00cfe20000000000 */
[----:B------:R-:W-:Y:S01]  /*0f60*/  UMOV UR6, 0x20 ;  /* 0x0000002000067882 */ /* 0x000fe20000000000 */
[----:B------:R-:W-:Y:S02]  /*0f70*/  ULEA UR4, UR46, UR4, 0x18 ;  /* 0x000000042e047291 */ /* 0x000fe4000f8ec0ff */
[----:B------:R-:W-:-:S04]  /*0f80*/  UIADD3 UR6, UPT, UPT, -UR6, 0x100000, URZ ;  /* 0x0010000006067890 */ /* 0x000fc8000fffe1ff */
[----:B------:R-:W-:Y:S02]  /*0f90*/  USHF.L.U32 UR7, UR6, 0xb, URZ ;  /* 0x0000000b06077899 */ /* 0x000fe400080006ff */
[----:B------:R-:W-:Y:S01]  /*0fa0*/  USHF.L.U32 UR6, UR6, 0x1, URZ ;  /* 0x0000000106067899 */ /* 0x000fe200080006ff */
[----:B------:R-:W-:Y:S01]  /*0fb0*/  ELECT P0, URZ, PT ;  /* 0x0000000000ff782f */ /* 0x000fe20003800000 */
[----:B------:R-:W2:Y:S10]  /*0fc0*/  FENCE.VIEW.ASYNC.S ;  /* 0x00000000000073c6 */ /* 0x000eb40000000000 */
[----:B--2---:R4:W2:Y:S01]  /*0fd0*/  SYNCS.EXCH.64 URZ, [UR4+0x230], UR6 ;  /* 0x0002300604ff75b2 */ /* 0x0048a20008000100 */
[----:B------:R4:W3:Y:S01]  /*0fe0*/  SYNCS.EXCH.64 URZ, [UR4+0x240], UR6 ;  /* 0x0002400604ff75b2 */ /* 0x0008e20008000100 */
[----:B------:R4:W1:Y:S01]  /*0ff0*/  SYNCS.EXCH.64 URZ, [UR4+0x238], UR6 ;  /* 0x0002380604ff75b2 */ /* 0x0008620008000100 */
[----:B------:R4:W1:Y:S02]  /*1000*/  SYNCS.EXCH.64 URZ, [UR4+0x248], UR6 ;  /* 0x0002480604ff75b2 */ /* 0x0008640008000100 */
[----:B----4-:R-:W-:Y:S01]  /*1010*/  NOP ;  /* 0x0000000000007918 */ /* 0x010fe20000000000 */
.L_x_15:
[----:B------:R-:W-:Y:S01]  /*1020*/  VOTEU.ALL UP0, P1 ;  /* 0x0000000000ff7886 */ /* 0x000fe20000800000 */
[----:B--23--:R-:W-:Y:S01]  /*1030*/  UMOV UR4, 0x20 ;  /* 0x0000002000047882 */ /* 0x00cfe20000000000 */
[----:B------:R-:W2:Y:S01]  /*1040*/  LDCU UR7, c[0x0][0x36c] ;  /* 0x00006d80ff0777ac */ /* 0x000ea20008000800 */
[----:B------:R-:W-:Y:S01]  /*1050*/  NOP ;  /* 0x0000000000007918 */ /* 0x000fe20000000000 */
[----:B------:R-:W-:Y:S01]  /*1060*/  LOP3.LUT R0, R97, 0x1f, RZ, 0xc0, !PT ;  /* 0x0000001f61007812 */ /* 0x000fe200078ec0ff */
[----:B------:R-:W-:Y:S01]  /*1070*/  @!UP0 UMOV UR6, 0x400 ;  /* 0x0000040000068882 */ /* 0x000fe20000000000 */
[----:B------:R-:W-:-:S04]  /*1080*/  @!UP0 UIADD3 UR4, UPT, UPT, -UR4, 0x100000, URZ ;  /* 0x0010000004048890 */ /* 0x000fc8000fffe1ff */
[----:B------:R-:W-:Y:S02]  /*1090*/  @!UP0 USHF.L.U32 UR5, UR4, 0xb, URZ ;  /* 0x0000000b04058899 */ /* 0x000fe400080006ff */
[----:B------:R-:W-:Y:S02]  /*10a0*/  @!UP0 USHF.L.U32 UR4, UR4, 0x1, URZ ;  /* 0x0000000104048899 */ /* 0x000fe400080006ff */
[----:B------:R-:W-:Y:S01]  /*10b0*/  @!UP0 ULEA UR6, UR46, UR6, 0x18 ;  /* 0x000000062e068291 */ /* 0x000fe2000f8ec0ff */
[----:B------:R-:W-:Y:S01]  /*10c0*/  VOTEU.ALL UP0, P1 ;  /* 0x0000000000ff7886 */ /* 0x000fe20000800000 */
[----:B------:R-:W-:Y:S02]  /*10d0*/  UISETP.NE.AND UP4, UPT, UR25, URZ, UPT ;  /* 0x000000ff1900728c */ /* 0x000fe4000bf85270 */
[----:B--2---:R-:W-:Y:S01]  /*10e0*/  UISETP.EQ.U32.AND UP5, UPT, UR7, 0x1, UPT ;  /* 0x000000010700788c */ /* 0x004fe2000bfa2070 */
[----:B------:R-:W2:Y:S07]  /*10f0*/  FENCE.VIEW.ASYNC.S ;  /* 0x00000000000073c6 */ /* 0x000eae0000000000 */
[----:B--2---:R2:W3:Y:S01]  /*1100*/  @!UP0 SYNCS.EXCH.64 URZ, [UR6+0x250], UR4 ;  /* 0x0002500406ff85b2 */ /* 0x0044e20008000100 */
[----:B------:R-:W-:Y:S05]  /*1110*/  BRA.U !UP5, `(.L_x_16) ;  /* 0x000000010d087547 */ /* 0x000fea000b800000 */
[----:B-1-3--:R-:W-:Y:S01]  /*1120*/  UCGABAR_ARV ;  /* 0x00000000000079c7 */ /* 0x00afe20008000000 */
[----:B------:R-:W-:Y:S05]  /*1130*/  BRA `(.L_x_17) ;  /* 0x0000000000047947 */ /* 0x000fea0003800000 */
.L_x_16:
[----:B-1-3--:R-:W-:Y:S01]  /*1140*/  NOP ;  /* 0x0000000000007918 */ /* 0x00afe20000000000 */
.L_x_17:
[----:B------:R-:W1:Y:S01]  /*1150*/  S2UR UR20, SR_CTAID.X ;  /* 0x00000000001479c3 */ /* 0x000e620000002500 */
[----:B------:R-:W-:-:S05]  /*1160*/  CS2R.32 R88, SR_CgaSize ;  /* 0x0000000000587805 */ /* 0x000fca0000008a00 */
[----:B------:R-:W-:-:S05]  /*1170*/  IMAD R88, R88, -0xa0, RZ ;  /* 0xffffff6058587824 */ /* 0x000fca00078e02ff */
[----:B--2---:R-:W-:-:S14]  /*1180*/  R2UR UR5, R88 ;  /* 0x00000000580572ca */ /* 0x004fdc00000e0000 */
[----:B------:R-:W2:Y:S01]  /*1190*/  LDCU UR5, c[0x0][UR5+0x2b0] ;  /* 0x00005600050577ac */ /* 0x000ea20008000800 */
[----:B------:R-:W-:-:S05]  /*11a0*/  CS2R.32 R88, SR_CgaSize ;  /* 0x0000000000587805 */ /* 0x000fca0000008a00 */
[----:B------:R-:W-:-:S05]  /*11b0*/  IMAD R88, R88, -0xa0, RZ ;  /* 0xffffff6058587824 */ /* 0x000fca00078e02ff */
[----:B------:R-:W-:-:S14]  /*11c0*/  R2UR UR4, R88 ;  /* 0x00000000580472ca */ /* 0x000fdc00000e0000 */
[----:B------:R-:W3:Y:S01]  /*11d0*/  LDCU UR4, c[0x0][UR4+0x2b4] ;  /* 0x00005680040477ac */ /* 0x000ee20008000800 */
[----:B------:R-:W4:Y:S01]  /*11e0*/  S2UR UR7, SR_CTAID.Y ;  /* 0x00000000000779c3 */ /* 0x000f220000002600 */
[----:B------:R-:W-:-:S05]  /*11f0*/  CS2R.32 R88, SR_CgaSize ;  /* 0x0000000000587805 */ /* 0x000fca0000008a00 */
[----:B------:R-:W-:-:S05]  /*1200*/  IMAD R88, R88, -0xa0, RZ ;  /* 0xffffff6058587824 */ /* 0x000fca00078e02ff */
[----:B------:R-:W-:-:S14]  /*1210*/  R2UR UR8, R88 ;  /* 0x00000000580872ca */ /* 0x000fdc00000e0000 */
[----:B------:R-:W3:Y:S01]  /*1220*/  LDCU UR8, c[0x0][UR8+0x2a0] ;  /* 0x00005400080877ac */ /* 0x000ee20008000800 */
[----:B------:R-:W3:Y:S01]  /*1230*/  LDCU UR21, c[0x0][0xb24] ;  /* 0x00016480ff1577ac */ /* 0x000ee20008000800 */
[----:B------:R-:W1:Y:S01]  /*1240*/  S2UR UR36, SR_CTAID.Z ;  /* 0x00000000002479c3 */ /* 0x000e620000002700 */
[----:B------:R-:W-:-:S05]  /*1250*/  CS2R.32 R88, SR_CgaSize ;  /* 0x0000000000587805 */ /* 0x000fca0000008a00 */
[----:B------:R-:W-:-:S05]  /*1260*/  IMAD R88, R88, -0xa0, RZ ;  /* 0xffffff6058587824 */ /* 0x000fca00078e02ff */
[----:B------:R-:W-:-:S14]  /*1270*/  R2UR UR63, R88 ;  /* 0x00000000583f72ca */ /* 0x000fdc00000e0000 */
[----:B------:R-:W3:Y:S01]  /*1280*/  LDCU UR63, c[0x0][UR63+0x2a4] ;  /* 0x000054803f3f77ac */ /* 0x000ee20008000800 */
[----:B------:R-:W-:Y:S02]  /*1290*/  UISETP.GT.U32.AND UP0, UPT, UR33, 0xffff, UPT ;  /* 0x0000ffff2100788c */ /* 0x000fe4000bf04070 */
[----:B------:R-:W-:Y:S01]  /*12a0*/  USHF.L.U32 UR27, UR46, 0xa, URZ ;  /* 0x0000000a2e1b7899 */ /* 0x000fe200080006ff */
[----:B-1----:R-:W-:Y:S01]  /*12b0*/  I2FP.F32.U32 R3, UR20 ;  /* 0x0000001400037c45 */ /* 0x002fe20008201000 */
[----:B------:R-:W-:Y:S01]  /*12c0*/  UMOV UR30, 0x5 ;  /* 0x00000005001e7882 */ /* 0x000fe20000000000 */
[----:B------:R-:W1:Y:S03]  /*12d0*/  LDCU UR42, c[0x0][0xb24] ;  /* 0x00016480ff2a77ac */ /* 0x000e660008000800 */
[----:B--2---:R-:W-:Y:S01]  /*12e0*/  FMUL R3, R3, UR5 ;  /* 0x0000000503037c20 */ /* 0x004fe20008400000 */
[----:B------:R-:W2:Y:S01]  /*12f0*/  LDCU UR29, c[0x0][0xb30] ;  /* 0x00016600ff1d77ac */ /* 0x000ea20008000800 */
[----:B----4-:R-:W-:Y:S01]  /*1300*/  I2FP.F32.U32 R2, UR7 ;  /* 0x0000000700027c45 */ /* 0x010fe20008201000 */
[----:B------:R-:W-:-:S03]  /*1310*/  USHF.L.U32 UR45, UR20, 0x6, URZ ;  /* 0x00000006142d7899 */ /* 0x000fc600080006ff */
[----:B------:R-:W4:Y:S01]  /*1320*/  F2I.U32.TRUNC.NTZ R3, R3 ;  /* 0x0000000300037305 */ /* 0x000f22000020f000 */
[----:B------:R-:W-:Y:S01]  /*1330*/  USEL UR26, UR33, 0xffff, !UP0 ;  /* 0x0000ffff211a7887 */ /* 0x000fe2000c000000 */
[----:B---3--:R-:W-:Y:S01]  /*1340*/  FMUL R2, R2, UR4 ;  /* 0x0000000402027c20 */ /* 0x008fe20008400000 */
[----:B------:R-:W-:Y:S01]  /*1350*/  UISETP.GE.AND UP2, UPT, UR21, 0x1, UPT ;  /* 0x000000011500788c */ /* 0x000fe2000bf46270 */
[----:B------:R-:W-:-:S04]  /*1360*/  UMOV UR24, UR7 ;  /* 0x0000000700187c82 */ /* 0x000fc80008000000 */
[----:B------:R-:W3:Y:S01]  /*1370*/  F2I.U32.TRUNC.NTZ R2, R2 ;  /* 0x0000000200027305 */ /* 0x000ee2000020f000 */
[----:B----4-:R-:W-:Y:S02]  /*1380*/  R2UR UR4, R3 ;  /* 0x00000000030472ca */ /* 0x010fe400000e0000 */
[----:B------:R-:W-:Y:S02]  /*1390*/  PRMT R3, RZ, 0x7610, R3 ;  /* 0x00007610ff037816 */ /* 0x000fe40000000003 */
[----:B---3--:R-:W-:Y:S02]  /*13a0*/  R2UR UR6, R2 ;  /* 0x00000000020672ca */ /* 0x008fe400000e0000 */
[----:B------:R-:W-:-:S07]  /*13b0*/  PRMT R2, RZ, 0x7610, R2 ;  /* 0x00007610ff027816 */ /* 0x000fce0000000002 */
[----:B------:R-:W-:-:S04]  /*13c0*/  UIADD3 UR5, UPT, UPT, -UR4, URZ, URZ ;  /* 0x000000ff04057290 */ /* 0x000fc8000fffe1ff */
[----:B------:R-:W-:Y:S02]  /*13d0*/  UIMAD UR5, UR8, UR5, UR20 ;  /* 0x00000005080572a4 */ /* 0x000fe4000f8e0214 */
[----:B------:R-:W-:-:S04]  /*13e0*/  UIADD3 UR4, UPT, UPT, -UR6, URZ, URZ ;  /* 0x000000ff06047290 */ /* 0x000fc8000fffe1ff */
[----:B------:R-:W-:Y:S01]  /*13f0*/  IMAD.U32 R88, RZ, RZ, UR5 ;  /* 0x00000005ff587e24 */ /* 0x000fe2000f8e00ff */
[----:B------:R-:W-:Y:S01]  /*1400*/  UIMAD UR63, UR63, UR4, UR7 ;  /* 0x000000043f3f72a4 */ /* 0x000fe2000f8e0207 */
[----:B-12---:R-:W-:Y:S11]  /*1410*/  BRA.U UP4, `(.L_x_18) ;  /* 0x0000000104407547 */ /* 0x006ff6000b800000 */
[----:B------:R-:W-:-:S13]  /*1420*/  R2UR UR4, R88 ;  /* 0x00000000580472ca */ /* 0x000fda00000e0000 */
[----:B------:R-:W-:Y:S02]  /*1430*/  UISETP.GT.U32.AND UP0, UPT, UR4, 0x1, UPT ;  /* 0x000000010400788c */ /* 0x000fe4000bf04070 */
[----:B------:R-:W-:Y:S02]  /*1440*/  ULOP3.LUT UR4, UR4, 0xfffffffe, URZ, 0xc0, !UPT ;  /* 0xfffffffe04047892 */ /* 0x000fe4000f8ec0ff */
[----:B------:R-:W-:Y:S02]  /*1450*/  UISETP.NE.AND UP1, UPT, UR63, URZ, UP0 ;  /* 0x000000ff3f00728c */ /* 0x000fe40008725270 */
[----:B------:R-:W-:Y:S02]  /*1460*/  UISETP.NE.AND UP0, UPT, UR63, 0x1, UP0 ;  /* 0x000000013f00788c */ /* 0x000fe40008705270 */
[----:B------:R-:W-:Y:S02]  /*1470*/  USEL UR7, URZ, 0x1, UP1 ;  /* 0x00000001ff077887 */ /* 0x000fe40008800000 */
[----:B------:R-:W-:-:S02]  /*1480*/  USEL UR6, URZ, 0x4, UP0 ;  /* 0x00000004ff067887 */ /* 0x000fc40008000000 */
[----:B------:R-:W-:Y:S02]  /*1490*/  USEL UR5, URZ, 0x2, UP1 ;  /* 0x00000002ff057887 */ /* 0x000fe40008800000 */
[----:B------:R-:W-:Y:S02]  /*14a0*/  ULEA UR4, UR63, UR4, 0x1 ;  /* 0x000000043f047291 */ /* 0x000fe4000f8e08ff */
[----:B------:R-:W-:Y:S02]  /*14b0*/  USEL UR8, URZ, 0x8, UP0 ;  /* 0x00000008ff087887 */ /* 0x000fe40008000000 */
[----:B------:R-:W-:-:S03]  /*14c0*/  UIADD3 UR5, UPT, UPT, UR5, UR6, UR7 ;  /* 0x0000000605057290 */ /* 0x000fc6000fffe007 */
[----:B------:R-:W-:Y:S01]  /*14d0*/  UMOV UR6, 0x3 ;  /* 0x0000000300067882 */ /* 0x000fe20000000000 */
[----:B------:R-:W-:Y:S02]  /*14e0*/  UIADD3 UR5, UPT, UPT, UR5, UR8, URZ ;  /* 0x0000000805057290 */ /* 0x000fe4000fffe0ff */
[----:B------:R-:W-:-:S04]  /*14f0*/  USHF.L.U32 UR4, UR6, UR4, URZ ;  /* 0x0000000406047299 */ /* 0x000fc800080006ff */
[----:B------:R-:W-:Y:S02]  /*1500*/  MOV R3, UR5 ;  /* 0x0000000500037c02 */ /* 0x000fe40008000f00 */
[----:B------:R-:W-:Y:S02]  /*1510*/  IMAD.U32 R2, RZ, RZ, UR4 ;  /* 0x00000004ff027e24 */ /* 0x000fe4000f8e00ff */
.L_x_18:
[----:B------:R-:W-:Y:S05]  /*1520*/  BRA.U !UP2, `(.L_x_19) ;  /* 0x000000010ad47547 */ /* 0x000fea000b800000 */
[----:B------:R-:W1:Y:S01]  /*1530*/  LDCU.128 UR12, c[0x0][0xb10] ;  /* 0x00016200ff0c77ac */ /* 0x000e620008000c00 */
[----:B------:R-:W2:Y:S01]  /*1540*/  LDCU UR6, c[0x0][0x370] ;  /* 0x00006e00ff0677ac */ /* 0x000ea20008000800 */
[----:B------:R-:W3:Y:S01]  /*1550*/  LDCU UR5, c[0x0][0x374] ;  /* 0x00006e80ff0577ac */ /* 0x000ee20008000800 */
[----:B------:R-:W4:Y:S01]  /*1560*/  LDCU UR28, c[0x0][0xb0c] ;  /* 0x00016180ff1c77ac */ /* 0x000f220008000800 */
[----:B------:R-:W4:Y:S01]  /*1570*/  LDCU UR4, c[0x0][0xb20] ;  /* 0x00016400ff0477ac */ /* 0x000f220008000800 */
[----:B------:R-:W4:Y:S01]  /*1580*/  LDCU.64 UR8, c[0x0][0xb28] ;  /* 0x00016500ff0877ac */ /* 0x000f220008000a00 */
[----:B-1----:R-:W-:Y:S02]  /*1590*/  UISETP.NE.AND UP0, UPT, UR14, 0x1, UPT ;  /* 0x000000010e00788c */ /* 0x002fe4000bf05270 */
[----:B---3--:R-:W-:Y:S02]  /*15a0*/  UIMAD.WIDE.U32 UR10, UR5, UR15, URZ ;  /* 0x0000000f050a72a5 */ /* 0x008fe4000f8e00ff */
[----:B--2---:R-:W-:-:S02]  /*15b0*/  UIMAD.WIDE.U32 UR18, UR6, UR12, URZ ;  /* 0x0000000c061272a5 */ /* 0x004fc4000f8e00ff */
[----:B----4-:R-:W-:Y:S02]  /*15c0*/  UISETP.NE.AND UP1, UPT, UR28, 0x1, UPT ;  /* 0x000000011c00788c */ /* 0x010fe4000bf25270 */
[----:B------:R-:W-:Y:S01]  /*15d0*/  UISETP.NE.AND UP2, UPT, UR21, 0x1, UPT ;  /* 0x000000011500788c */ /* 0x000fe2000bf45270 */
[----:B------:R-:W-:Y:S02]  /*15e0*/  UMOV UR10, UR11 ;  /* 0x0000000b000a7c82 */ /* 0x000fe40008000000 */
[----:B------:R-:W-:Y:S01]  /*15f0*/  UMOV UR18, UR19 ;  /* 0x0000001300127c82 */ /* 0x000fe20008000000 */
[----:B------:R-:W-:Y:S02]  /*1600*/  @UP0 USHF.R.U32.HI UR5, URZ, UR4, UR10 ;  /* 0x00000004ff050299 */ /* 0x000fe4000801160a */
[----:B------:R-:W-:Y:S02]  /*1610*/  UIMAD.WIDE.U32 UR22, UR24, UR15, URZ ;  /* 0x0000000f181672a5 */ /* 0x000fe4000f8e00ff */
[----:B------:R-:W-:-:S02]  /*1620*/  UIMAD.WIDE.U32 UR10, UR5, UR8, URZ ;  /* 0x00000008050a72a5 */ /* 0x000fc4000f8e00ff */
[----:B------:R-:W-:Y:S02]  /*1630*/  @UP1 USHF.R.U32.HI UR6, URZ, UR13, UR18 ;  /* 0x0000000dff061299 */ /* 0x000fe40008011612 */
[----:B------:R-:W-:Y:S02]  /*1640*/  UIMAD.WIDE.U32 UR16, UR20, UR12, URZ ;  /* 0x0000000c141072a5 */ /* 0x000fe4000f8e00ff */
[----:B------:R-:W-:Y:S01]  /*1650*/  UIMAD.WIDE.U32 UR18, UR6, UR8, URZ ;  /* 0x00000008061272a5 */ /* 0x000fe2000f8e00ff */
[----:B------:R-:W-:Y:S01]  /*1660*/  UMOV UR22, UR23 ;  /* 0x0000001700167c82 */ /* 0x000fe20008000000 */
[----:B------:R-:W-:Y:S01]  /*1670*/  UMOV UR10, UR11 ;  /* 0x0000000b000a7c82 */ /* 0x000fe20008000000 */
[----:B------:R-:W-:Y:S02]  /*1680*/  USHF.R.U32.HI UR22, URZ, UR4, UR22 ;  /* 0x00000004ff167299 */ /* 0x000fe40008011616 */
[----:B------:R-:W-:Y:S02]  /*1690*/  @UP2 USHF.R.U32.HI UR5, URZ, UR9, UR10 ;  /* 0x00000009ff052299 */ /* 0x000fe4000801160a */
[----:B------:R-:W-:Y:S01]  /*16a0*/  UMOV UR7, UR19 ;  /* 0x0000001300077c82 */ /* 0x000fe20008000000 */
[----:B------:R-:W-:Y:S01]  /*16b0*/  UMOV UR16, UR17 ;  /* 0x0000001100107c82 */ /* 0x000fe20008000000 */
[----:B------:R-:W-:-:S02]  /*16c0*/  @UP2 USHF.R.U32.HI UR6, URZ, UR9, UR7 ;  /* 0x00000009ff062299 */ /* 0x000fc40008011607 */
[----:B------:R-:W-:Y:S02]  /*16d0*/  USHF.R.U32.HI UR13, URZ, UR13, UR16 ;  /* 0x0000000dff0d7299 */ /* 0x000fe40008011610 */
[----:B------:R-:W-:Y:S02]  /*16e0*/  USEL UR4, UR24, UR22, !UP0 ;  /* 0x0000001618047287 */ /* 0x000fe4000c000000 */
[----:B------:R-:W-:Y:S02]  /*16f0*/  UIMAD UR7, UR5, UR21, URZ ;  /* 0x00000015050772a4 */ /* 0x000fe4000f8e02ff */
[----:B------:R-:W-:Y:S02]  /*1700*/  USEL UR5, UR20, UR13, !UP1 ;  /* 0x0000000d14057287 */ /* 0x000fe4000c800000 */
[----:B------:R-:W-:Y:S02]  /*1710*/  UIMAD UR12, UR6, UR21, URZ ;  /* 0x00000015060c72a4 */ /* 0x000fe4000f8e02ff */
[----:B------:R-:W-:-:S02]  /*1720*/  UISETP.GE.AND UP0, UPT, UR4, UR7, UPT ;  /* 0x000000070400728c */ /* 0x000fc4000bf06270 */
[----:B------:R-:W-:Y:S02]  /*1730*/  UIMAD.WIDE.U32 UR10, UR4, UR8, URZ ;  /* 0x00000008040a72a5 */ /* 0x000fe4000f8e00ff */
[----:B------:R-:W-:Y:S02]  /*1740*/  UISETP.GE.OR UP0, UPT, UR5, UR12, UP0 ;  /* 0x0000000c0500728c */ /* 0x000fe40008706670 */
[----:B------:R-:W-:Y:S02]  /*1750*/  UIMAD.WIDE.U32 UR12, UR5, UR8, URZ ;  /* 0x00000008050c72a5 */ /* 0x000fe4000f8e00ff */
[----:B------:R-:W-:Y:S01]  /*1760*/  UIADD3 UR10, UPT, UPT, -UR4, URZ, URZ ;  /* 0x000000ff040a7290 */ /* 0x000fe2000fffe1ff */
[----:B------:R-:W-:Y:S01]  /*1770*/  UMOV UR8, UR11 ;  /* 0x0000000b00087c82 */ /* 0x000fe20008000000 */
[----:B------:R-:W-:Y:S02]  /*1780*/  UIADD3 UR11, UPT, UPT, -UR5, URZ, URZ ;  /* 0x000000ff050b7290 */ /* 0x000fe4000fffe1ff */
[----:B------:R-:W-:-:S03]  /*1790*/  USHF.R.U32.HI UR8, URZ, UR9, UR8 ;  /* 0x00000009ff087299 */ /* 0x000fc60008011608 */
[----:B------:R-:W-:Y:S01]  /*17a0*/  @!UP0 UMOV UR7, UR13 ;  /* 0x0000000d00078c82 */ /* 0x000fe20008000000 */
[----:B------:R-:W-:Y:S02]  /*17b0*/  UIMAD UR24, UR14, UR10, UR24 ;  /* 0x0000000a0e1872a4 */ /* 0x000fe4000f8e0218 */
[----:B------:R-:W-:Y:S02]  /*17c0*/  USEL UR8, UR4, UR8, !UP2 ;  /* 0x0000000804087287 */ /* 0x000fe4000d000000 */
[----:B------:R-:W-:Y:S02]  /*17d0*/  @!UP0 USHF.R.U32.HI UR7, URZ, UR9, UR7 ;  /* 0x00000009ff078299 */ /* 0x000fe40008011607 */
[----:B------:R-:W-:Y:S02]  /*17e0*/  UIADD3 UR9, UPT, UPT, -UR8, URZ, URZ ;  /* 0x000000ff08097290 */ /* 0x000fe4000fffe1ff */
[----:B------:R-:W-:Y:S02]  /*17f0*/  @!UP0 USEL UR7, UR5, UR7, !UP2 ;  /* 0x0000000705078287 */ /* 0x000fe4000d000000 */
[----:B------:R-:W-:-:S02]  /*1800*/  UIMAD UR9, UR21, UR9, UR4 ;  /* 0x00000009150972a4 */ /* 0x000fc4000f8e0204 */
[----:B------:R-:W-:Y:S02]  /*1810*/  @!UP0 UIADD3 UR8, UPT, UPT, UR8, -UR7, URZ ;  /* 0x8000000708088290 */ /* 0x000fe4000fffe0ff */
[----:B------:R-:W-:Y:S02]  /*1820*/  @!UP0 UIMAD UR6, UR9, UR6, UR7 ;  /* 0x00000006090682a4 */ /* 0x000fe4000f8e0207 */
[----:B------:R-:W-:Y:S02]  /*1830*/  @!UP0 UIMAD UR4, UR8, UR21, UR5 ;  /* 0x00000015080482a4 */ /* 0x000fe4000f8e0205 */
[----:B------:R-:W-:Y:S02]  /*1840*/  UIMAD UR20, UR28, UR11, UR20 ;  /* 0x0000000b1c1472a4 */ /* 0x000fe4000f8e0214 */
[----:B------:R-:W-:Y:S01]  /*1850*/  UIMAD UR24, UR4, UR14, UR24 ;  /* 0x0000000e041872a4 */ /* 0x000fe2000f8e0218 */
[----:B------:R-:W-:Y:S02]  /*1860*/  @!UP0 UMOV UR5, UR6 ;  /* 0x0000000600058c82 */ /* 0x000fe40008000000 */
[----:B------:R-:W-:-:S12]  /*1870*/  UIMAD UR20, UR5, UR28, UR20 ;  /* 0x0000001c051472a4 */ /* 0x000fd8000f8e0214 */
.L_x_19:
[----:B------:R-:W-:Y:S02]  /*1880*/  UISETP.NE.AND UP1, UPT, UR29, 0x1, UPT ;  /* 0x000000011d00788c */ /* 0x000fe4000bf25270 */
[----:B------:R-:W-:Y:S02]  /*1890*/  ULOP3.LUT UR21, UR26, 0xffff, URZ, 0xc0, !UPT ;  /* 0x0000ffff1a157892 */ /* 0x000fe4000f8ec0ff */
[----:B------:R-:W-:Y:S02]  /*18a0*/  UISETP.NE.AND UP0, UPT, UR25, 0x2, UPT ;  /* 0x000000021900788c */ /* 0x000fe4000bf05270 */
[----:B------:R-:W-:Y:S02]  /*18b0*/  ULOP3.LUT UR22, UR27, 0x800, URZ, 0xc0, !UPT ;  /* 0x000008001b167892 */ /* 0x000fe4000f8ec0ff */
[----:B------:R-:W-:Y:S02]  /*18c0*/  ULOP3.LUT UR45, UR45, 0x40, URZ, 0xc0, !UPT ;  /* 0x000000402d2d7892 */ /* 0x000fe4000f8ec0ff */
[----:B------:R-:W-:Y:S01]  /*18d0*/  USHF.L.U32 UR21, UR30, UR21, URZ ;  /* 0x000000151e157299 */ /* 0x000fe200080006ff */
[----:B------:R-:W-:Y:S11]  /*18e0*/  BRA.U UP1, `(.L_x_20) ;  /* 0x0000000101447547 */ /* 0x000ff6000b800000 */
[----:B------:R-:W1:Y:S01]  /*18f0*/  LDCU.128 UR8, c[0x0][0xb10] ;  /* 0x00016200ff0877ac */ /* 0x000e620008000c00 */
[----:B------:R-:W2:Y:S01]  /*1900*/  LDCU UR12, c[0x0][0xb0c] ;  /* 0x00016180ff0c77ac */ /* 0x000ea20008000800 */
[----:B------:R-:W3:Y:S01]  /*1910*/  LDCU UR13, c[0x0][0xb20] ;  /* 0x00016400ff0d77ac */ /* 0x000ee20008000800 */
[----:B-1----:R-:W-:Y:S02]  /*1920*/  UIMAD.WIDE.U32 UR6, UR20, UR8, URZ ;  /* 0x00000008140672a5 */ /* 0x002fe4000f8e00ff */
[----:B------:R-:W-:Y:S02]  /*1930*/  UIMAD.WIDE.U32 UR4, UR24, UR11, URZ ;  /* 0x0000000b180472a5 */ /* 0x000fe4000f8e00ff */
[----:B--2---:R-:W-:Y:S02]  /*1940*/  UISETP.NE.AND UP2, UPT, UR12, 0x1, UPT ;  /* 0x000000010c00788c */ /* 0x004fe4000bf45270 */
[----:B------:R-:W-:Y:S01]  /*1950*/  UISETP.NE.AND UP1, UPT, UR10, 0x1, UPT ;  /* 0x000000010a00788c */ /* 0x000fe2000bf25270 */
[----:B------:R-:W-:-:S02]  /*1960*/  UMOV UR6, UR7 ;  /* 0x0000000700067c82 */ /* 0x000fc40008000000 */
[----:B------:R-:W-:Y:S01]  /*1970*/  UMOV UR4, UR5 ;  /* 0x0000000500047c82 */ /* 0x000fe20008000000 */
[----:B------:R-:W-:Y:S02]  /*1980*/  USHF.R.U32.HI UR6, URZ, UR9, UR6 ;  /* 0x00000009ff067299 */ /* 0x000fe40008011606 */
[----:B---3--:R-:W-:Y:S02]  /*1990*/  USHF.R.U32.HI UR4, URZ, UR13, UR4 ;  /* 0x0000000dff047299 */ /* 0x008fe40008011604 */
[----:B------:R-:W-:Y:S02]  /*19a0*/  USEL UR5, UR20, UR6, !UP2 ;  /* 0x0000000614057287 */ /* 0x000fe4000d000000 */
[----:B------:R-:W-:-:S04]  /*19b0*/  USEL UR4, UR24, UR4, !UP1 ;  /* 0x0000000418047287 */ /* 0x000fc8000c800000 */
[----:B------:R-:W-:Y:S02]  /*19c0*/  UIADD3 UR6, UPT, UPT, UR5, -UR4, URZ ;  /* 0x8000000405067290 */ /* 0x000fe4000fffe0ff */
[----:B------:R-:W-:Y:S02]  /*19d0*/  UIADD3 UR4, UPT, UPT, -UR5, UR4, URZ ;  /* 0x0000000405047290 */ /* 0x000fe4000fffe1ff */
[----:B------:R-:W-:Y:S02]  /*19e0*/  UIMAD UR24, UR6, UR10, UR24 ;  /* 0x0000000a061872a4 */ /* 0x000fe4000f8e0218 */
[----:B------:R-:W-:-:S12]  /*19f0*/  UIMAD UR20, UR4, UR12, UR20 ;  /* 0x0000000c041472a4 */ /* 0x000fd8000f8e0214 */
.L_x_20:
[----:B------:R-:W-:Y:S05]  /*1a00*/  BRA.U !UP5, `(.L_x_21) ;  /* 0x000000010d0c7547 */ /* 0x000fea000b800000 */
[----:B------:R-:W-:Y:S01]  /*1a10*/  UCGABAR_WAIT ;  /* 0x0000000000007dc7 */ /* 0x000fe20008000000 */
[----:B------:R-:W-:Y:S01]  /*1a20*/  CCTL.IVALL ;  /* 0x00000000ff00798f */ /* 0x000fe20002000000 */
[----:B------:R-:W-:Y:S05]  /*1a30*/  BRA `(.L_x_22) ;  /* 0x0000000000047947 */ /* 0x000fea0003800000 */
.L_x_21:
[----:B------:R-:W-:Y:S06]  /*1a40*/  BAR.SYNC.DEFER_BLOCKING 0x0 ;  /* 0x0000000000007b1d */ /* 0x000fec0000010000 */
.L_x_22:
[----:B------:R-:W-:Y:S05]  /*1a50*/  BRA.U UP0, `(.L_x_23) ;  /* 0x0000001d00f47547 */ /* 0x000fea000b800000 */
[----:B------:R-:W1:Y:S01]  /*1a60*/  LDCU UR6, c[0x0][0x38c] ;  /* 0x00007180ff0677ac */ /* 0x000e620008000800 */
[----:B------:R-:W-:Y:S01]  /*1a70*/  PLOP3.LUT P1, PT, PT, PT, UP3, 0x80, 0x8 ;  /* 0x000000000008781c */ /* 0x000fe20003f2f038 */
[----:B------:R-:W-:Y:S01]  /*1a80*/  IMAD.MOV.U32 R12, RZ, RZ, 0x1 ;  /* 0x00000001ff0c7424 */ /* 0x000fe200078e00ff */
[----:B------:R-:W-:Y:S02]  /*1a90*/  ISETP.NE.AND P2, PT, R0, RZ, P3 ;  /* 0x000000ff0000720c */ /* 0x000fe40001f45270 */
[----:B------:R-:W-:Y:S02]  /*1aa0*/  CS2R R10, SRZ ;  /* 0x00000000000a7805 */ /* 0x000fe4000001ff00 */
[----:B------:R-:W-:Y:S01]  /*1ab0*/  PLOP3.LUT P1, PT, P1, PT, PT, 0x8, 0x80 ;  /* 0x000000000080781c */ /* 0x000fe20000f2e170 */
[----:B------:R-:W-:Y:S01]  /*1ac0*/  IMAD.MOV.U32 R9, RZ, RZ, RZ ;  /* 0x000000ffff097224 */ /* 0x000fe200078e00ff */
[----:B------:R-:W2:Y:S01]  /*1ad0*/  LDCU UR38, c[0x0][0x370] ;  /* 0x00006e00ff2677ac */ /* 0x000ea20008000800 */
[----:B------:R-:W-:Y:S01]  /*1ae0*/  IMAD.MOV.U32 R8, RZ, RZ, 0x1 ;  /* 0x00000001ff087424 */ /* 0x000fe200078e00ff */
[----:B------:R-:W3:Y:S01]  /*1af0*/  LDCU.64 UR26, c[0x0][0x348] ;  /* 0x00006900ff1a77ac */ /* 0x000ee20008000a00 */
[----:B------:R-:W-:Y:S01]  /*1b00*/  ULEA.HI UR43, UR22, UR45, URZ, 0x1a ;  /* 0x0000002d162b7291 */ /* 0x000fe2000f8fd0ff */
[----:B------:R-:W4:Y:S01]  /*1b10*/  LDCU UR37, c[0x0][0x374] ;  /* 0x00006e80ff2577ac */ /* 0x000f220008000800 */
[----:B-1----:R-:W-:-:S02]  /*1b20*/  UIADD3 UR5, UPT, UPT, UR6, 0x3f, URZ ;  /* 0x0000003f06057890 */ /* 0x002fc4000fffe0ff */
[----:B------:R-:W-:Y:S02]  /*1b30*/  UIADD3 UR47, UPT, UPT, UR6, 0x7e, URZ ;  /* 0x0000007e062f7890 */ /* 0x000fe4000fffe0ff */
[----:B------:R-:W-:Y:S01]  /*1b40*/  USHF.R.S32.HI UR4, URZ, 0x1f, UR5 ;  /* 0x0000001fff047899 */ /* 0x000fe20008011405 */
[----:B------:R-:W-:-:S03]  /*1b50*/  UMOV UR7, URZ ;  /* 0x000000ff00077c82 */ /* 0x000fc60008000000 */
[----:B------:R-:W-:Y:S02]  /*1b60*/  ULEA.HI UR4, UR4, UR5, URZ, 0x6 ;  /* 0x0000000504047291 */ /* 0x000fe4000f8f30ff */
[----:B------:R-:W-:Y:S02]  /*1b70*/  UIADD3 UR5, UPT, UPT, UR6, -0x1, URZ ;  /* 0xffffffff06057890 */ /* 0x000fe4000fffe0ff */
[----:B------:R-:W-:Y:S02]  /*1b80*/  USHF.R.S32.HI UR40, URZ, 0x6, UR4 ;  /* 0x00000006ff287899 */ /* 0x000fe40008011404 */
[----:B------:R-:W-:Y:S02]  /*1b90*/  UISETP.GE.U32.AND UP1, UPT, UR5, -0x7f, UPT ;  /* 0xffffff810500788c */ /* 0x000fe4000bf26070 */
[----:B------:R-:W-:-:S04]  /*1ba0*/  UISETP.LT.U32.AND UP0, UPT, UR40, 0x1a, UPT ;  /* 0x0000001a2800788c */ /* 0x000fc8000bf01070 */
[----:B------:R-:W-:Y:S02]  /*1bb0*/  USEL UR39, UR40, 0x1a, UP0 ;  /* 0x0000001a28277887 */ /* 0x000fe40008000000 */
[----:B------:R-:W-:Y:S02]  /*1bc0*/  UISETP.NE.AND UP0, UPT, UR25, URZ, UPT ;  /* 0x000000ff1900728c */ /* 0x000fe4000bf05270 */
[----:B------:R-:W-:Y:S02]  /*1bd0*/  UIADD3 UR4, UPT, UPT, UR39, -0x1, URZ ;  /* 0xffffffff27047890 */ /* 0x000fe4000fffe0ff */
[----:B------:R-:W-:Y:S02]  /*1be0*/  @UP1 UIADD3 UR4, UPT, UPT, UR39, URZ, URZ ;  /* 0x000000ff27041290 */ /* 0x000fe4000fffe0ff */
[----:B------:R-:W-:Y:S02]  /*1bf0*/  USEL UR23, UR41, 0x2, UP0 ;  /* 0x0000000229177887 */ /* 0x000fe40008000000 */
[----:B------:R-:W-:-:S02]  /*1c00*/  UIADD3 UR44, UPT, UPT, UR40, -UR39, URZ ;  /* 0x80000027282c7290 */ /* 0x000fc4000fffe0ff */
[----:B------:R-:W-:Y:S02]  /*1c10*/  UIADD3 UR25, UPT, UPT, UR4, 0x1, URZ ;  /* 0x0000000104197890 */ /* 0x000fe4000fffe0ff */
[----:B--234-:R-:W-:-:S12]  /*1c20*/  UIADD3 UR41, UPT, UPT, -UR4, URZ, URZ ;  /* 0x000000ff04297290 */ /* 0x01cfd8000fffe1ff */
.L_x_43:
[----:B------:R-:W-:Y:S01]  /*1c30*/  UISETP.NE.AND UP0, UPT, UR46, URZ, UPT ;  /* 0x000000ff2e00728c */ /* 0x000fe2000bf05270 */
[----:B-1----:R-:W1:Y:S08]  /*1c40*/  S2UR UR46, SR_CgaCtaId ;  /* 0x00000000002e79c3 */ /* 0x002e700000008800 */
[----:B------:R-:W-:Y:S05]  /*1c50*/  BRA.U UP0, `(.L_x_24) ;  /* 0x0000000100347547 */ /* 0x000fea000b800000 */
[----:B------:R-:W2:Y:S01]  /*1c60*/  S2R R0, SR_CgaCtaId ;  /* 0x0000000000007919 */ /* 0x000ea20000008800 */
[----:B------:R-:W-:Y:S02]  /*1c70*/  MOV R3, 0x400 ;  /* 0x0000040000037802 */ /* 0x000fe40000000f00 */
[----:B------:R-:W-:Y:S02]  /*1c80*/  SHF.L.U32 R2, R8, 0x1f, RZ ;  /* 0x0000001f08027819 */ /* 0x000fe400000006ff */
[----:B--2---:R-:W-:-:S05]  /*1c90*/  LEA R0, R0, R3, 0x18 ;  /* 0x0000000300007211 */ /* 0x004fca00078ec0ff */
[----:B------:R-:W-:-:S04]  /*1ca0*/  IMAD R3, R9, 0x8, R0 ;  /* 0x0000000809037824 */ /* 0x000fc800078e0200 */
[----:B------:R-:W2:Y:S02]  /*1cb0*/  SYNCS.PHASECHK.TRANS64.TRYWAIT P0, [R3+URZ+0x240], R2 ;  /* 0x00024002030075a7 */ /* 0x000ea400080011ff */
[----:B--2---:R-:W-:Y:S05]  /*1cc0*/  @!P0 BRA `(.L_x_25) ;  /* 0x0000007000388947 */ /* 0x004fea0003800000 */
.L_x_146:
[----:B------:R-:W-:Y:S01]  /*1cd0*/  VIADD R9, R9, 0x1 ;  /* 0x0000000109097836 */ /* 0x000fe20000000000 */
[----:B------:R2:W-:Y:S04]  /*1ce0*/  SYNCS.ARRIVE.TRANS64.A1T0 RZ, [R3+URZ+0x230], RZ ;  /* 0x000230ff03ff79a7 */ /* 0x0005e800081000ff */
[----:B------:R-:W-:-:S04]  /*1cf0*/  ISETP.NE.AND P0, PT, R9, 0x2, PT ;  /* 0x000000020900780c */ /* 0x000fc80003f05270 */
[----:B------:R-:W-:Y:S02]  /*1d00*/  SEL R9, R9, RZ, P0 ;  /* 0x000000ff09097207 */ /* 0x000fe40000000000 */
[----:B--2---:R-:W-:-:S04]  /*1d10*/  SEL R3, RZ, 0x1, P0 ;  /* 0x00000001ff037807 */ /* 0x004fc80000000000 */
[----:B------:R-:W-:-:S07]  /*1d20*/  LOP3.LUT R8, R8, R3, RZ, 0x3c, !PT ;  /* 0x0000000308087212 */ /* 0x000fce00078e3cff */
.L_x_24:
[----:B------:R-:W-:Y:S01]  /*1d30*/  UMOV UR6, 0x400 ;  /* 0x0000040000067882 */ /* 0x000fe20000000000 */
[----:B------:R-:W-:Y:S01]  /*1d40*/  SHF.L.U32 R0, R12, 0x1f, RZ ;  /* 0x0000001f0c007819 */ /* 0x000fe200000006ff */
[----:B-1----:R-:W-:Y:S02]  /*1d50*/  ULEA UR6, UR46, UR6, 0x18 ;  /* 0x000000062e067291 */ /* 0x002fe4000f8ec0ff */
[----:B------:R-:W-:Y:S02]  /*1d60*/  UISETP.GE.U32.AND UP0, UPT, UR47, 0x7f, UPT ;  /* 0x0000007f2f00788c */ /* 0x000fe4000bf06070 */
[----:B------:R-:W-:Y:S02]  /*1d70*/  ULEA UR4, UR7, UR6, 0x3 ;  /* 0x0000000607047291 */ /* 0x000fe4000f8e18ff */
[----:B------:R-:W-:Y:S01]  /*1d80*/  ULEA UR11, UR24, UR45, 0x7 ;  /* 0x0000002d180b7291 */ /* 0x000fe2000f8e38ff */
[----:B------:R-:W-:-:S06]  /*1d90*/  UMOV UR13, URZ ;  /* 0x000000ff000d7c82 */ /* 0x000fcc0008000000 */
[----:B------:R1:W2:Y:S01]  /*1da0*/  SYNCS.PHASECHK.TRANS64.TRYWAIT P0, [UR4+0xd0], R0 ;  /* 0x0000d000ff0075a7 */ /* 0x0002a20008001104 */
[----:B------:R-:W-:-:S04]  /*1db0*/  ULEA.HI UR4, UR20, UR20, URZ, 0x1 ;  /* 0x0000001414047291 */ /* 0x000fc8000f8f08ff */
[----:B------:R-:W-:-:S04]  /*1dc0*/  USHF.L.U32 UR4, UR4, 0x6, URZ ;  /* 0x0000000604047899 */ /* 0x000fc800080006ff */
[----:B------:R-:W-:-:S04]  /*1dd0*/  ULOP3.LUT UR35, UR4, 0xffffff80, URZ, 0xc0, !UPT ;  /* 0xffffff8004237892 */ /* 0x000fc8000f8ec0ff */
[----:B------:R-:W-:Y:S01]  /*1de0*/  UIADD3 UR35, UPT, UPT, UR43, UR35, URZ ;  /* 0x000000232b237290 */ /* 0x000fe2000fffe0ff */
[----:B------:R-:W-:Y:S11]  /*1df0*/  BRA.U !UP0, `(.L_x_26) ;  /* 0x0000000108c47547 */ /* 0x000ff6000b800000 */
[----:B------:R-:W-:Y:S01]  /*1e00*/  UMOV UR16, UR41 ;  /* 0x0000002900107c82 */ /* 0x000fe20008000000 */
[----:B------:R-:W-:Y:S01]  /*1e10*/  UMOV UR4, UR7 ;  /* 0x0000000700047c82 */ /* 0x000fe20008000000 */
[----:B------:R-:W-:-:S05]  /*1e20*/  UMOV UR34, URZ ;  /* 0x000000ff00227c82 */ /* 0x000fca0008000000 */
.L_x_32:
[----:B------:R-:W-:Y:S01]  /*1e30*/  ULEA UR33, UR4, UR6, 0x3 ;  /* 0x0000000604217291 */ /* 0x000fe2000f8e18ff */
[----:B------:R-:W-:Y:S01]  /*1e40*/  @P3 MOV R2, 0x4000 ;  /* 0x0000400000023802 */ /* 0x000fe20000000f00 */
[----:B--234-:R-:W-:Y:S10]  /*1e50*/  @P0 BRA `(.L_x_27) ;  /* 0x00000000000c0947 */ /* 0x01cff40003800000 */
[----:B------:R-:W-:-:S04]  /*1e60*/  SHF.L.U32 R3, R12, 0x1f, RZ ;  /* 0x0000001f0c037819 */ /* 0x000fc800000006ff */
[----:B------:R-:W2:Y:S02]  /*1e70*/  SYNCS.PHASECHK.TRANS64.TRYWAIT P0, [UR33+0xd0], R3 ;  /* 0x0000d003ff0075a7 */ /* 0x000ea40008001121 */
[----:B--2---:R-:W-:Y:S05]  /*1e80*/  @!P0 BRA `(.L_x_28) ;  /* 0x0000006c00dc8947 */ /* 0x004fea0003800000 */
.L_x_27:
[----:B------:R2:W-:Y:S01]  /*1e90*/  @P3 SYNCS.ARRIVE.TRANS64 RZ, [UR33], R2 ;  /* 0x00000002ffff39a7 */ /* 0x0005e20008000021 */
[----:B------:R-:W-:Y:S02]  /*1ea0*/  ULOP3.LUT UR5, UR23, 0x2, URZ, 0xfc, !UPT ;  /* 0x0000000217057892 */ /* 0x000fe4000f8efcff */
[----:B------:R-:W-:Y:S02]  /*1eb0*/  UIADD3 UR16, UPT, UPT, UR16, 0x1, URZ ;  /* 0x0000000110107890 */ /* 0x000fe4000fffe0ff */
[----:B------:R-:W-:Y:S02]  /*1ec0*/  UISETP.NE.AND UP0, UPT, UR5, 0x2, UPT ;  /* 0x000000020500788c */ /* 0x000fe4000bf05270 */
[----:B------:R-:W-:-:S07]  /*1ed0*/  UISETP.NE.AND UP2, UPT, UR16, 0x1, UPT ;  /* 0x000000011000788c */ /* 0x000fce000bf45270 */
[----:B------:R-:W-:Y:S05]  /*1ee0*/  BRA.U UP0, `(.L_x_29) ;  /* 0x0000000100047547 */ /* 0x000fea000b800000 */
[----:B------:R-:W-:Y:S05]  /*1ef0*/  BPT.TRAP 0x1 ;  /* 0x000000040000795c */ /* 0x000fea0000300000 */
.L_x_29:
[----:B------:R-:W-:Y:S04]  /*1f00*/  BSSY.RECONVERGENT B0, `(.L_x_30) ;  /* 0x0000003000007945 */ /* 0x000fe80003800200 */
[----:B------:R-:W-:Y:S05]  /*1f10*/  @!P2 BRA `(.L_x_31) ;  /* 0x000000000004a947 */ /* 0x000fea0003800000 */
[----:B------:R-:W-:Y:S05]  /*1f20*/  BPT.TRAP 0x1 ;  /* 0x000000040000795c */ /* 0x000fea0000300000 */
.L_x_31:
[----:B------:R-:W-:Y:S05]  /*1f30*/  BSYNC.RECONVERGENT B0 ;  /* 0x0000000000007941 */ /* 0x000fea0003800200 */
.L_x_30:
[----:B------:R-:W-:Y:S02]  /*1f40*/  UIADD3 UR5, UPT, UPT, UR4, 0x1, URZ ;  /* 0x0000000104057890 */ /* 0x000fe4000fffe0ff */
[----:B------:R-:W-:Y:S02]  /*1f50*/  UIADD3 UR14, UP1, UPT, UR26, 0x80, URZ ;  /* 0x000000801a0e7890 */ /* 0x000fe4000ff3e0ff */
[----:B------:R-:W-:Y:S02]  /*1f60*/  UISETP.NE.AND UP0, UPT, UR5, 0x1a, UPT ;  /* 0x0000001a0500788c */ /* 0x000fe4000bf05270 */
[----:B------:R-:W-:Y:S02]  /*1f70*/  ULOP3.LUT UR33, UR33, 0xfefffff8, URZ, 0xc0, !UPT ;  /* 0xfefffff821217892 */ /* 0x000fe4000f8ec0ff */
[----:B------:R-:W-:Y:S02]  /*1f80*/  USEL UR8, URZ, 0x1, UP0 ;  /* 0x00000001ff087887 */ /* 0x000fe40008000000 */
[----:B------:R-:W-:-:S02]  /*1f90*/  USEL UR7, UR5, URZ, UP0 ;  /* 0x000000ff05077287 */ /* 0x000fc40008000000 */
[----:B------:R-:W-:Y:S02]  /*1fa0*/  UIADD3.X UR15, UPT, UPT, URZ, UR27, URZ, UP1, !UPT ;  /* 0x0000001bff0f7290 */ /* 0x000fe40008ffe4ff */
[----:B------:R-:W-:Y:S01]  /*1fb0*/  ULEA UR5, UR7, UR6, 0x3 ;  /* 0x0000000607057291 */ /* 0x000fe2000f8e18ff */
[----:B------:R-:W-:Y:S01]  /*1fc0*/  LOP3.LUT R12, R12, UR8, RZ, 0x3c, !PT ;  /* 0x000000080c0c7c12 */ /* 0x000fe2000f8e3cff */
[----:B------:R-:W-:Y:S02]  /*1fd0*/  USHF.L.U32 UR8, UR4, 0xc, URZ ;  /* 0x0000000c04087899 */ /* 0x000fe400080006ff */
[----:B------:R-:W-:Y:S01]  /*1fe0*/  UIADD3 UR4, UP0, UPT, UR26, 0x180, URZ ;  /* 0x000001801a047890 */ /* 0x000fe2000ff1e0ff */
[----:B-1----:R-:W-:Y:S01]  /*1ff0*/  SHF.L.U32 R0, R12, 0x1f, RZ ;  /* 0x0000001f0c007819 */ /* 0x002fe200000006ff */
[----:B------:R-:W-:Y:S02]  /*2000*/  ULOP3.LUT UR32, UR8, UR22, URZ, 0xfc, !UPT ;  /* 0x0000001608207292 */ /* 0x000fe4000f8efcff */
[----:B------:R-:W-:Y:S01]  /*2010*/  UPRMT UR13, URZ, 0x5410, UR21 ;  /* 0x00005410ff0d7896 */ /* 0x000fe20008000015 */
[----:B------:R3:W4:Y:S01]  /*2020*/  SYNCS.PHASECHK.TRANS64.TRYWAIT P0, [UR5+0xd0], R0 ;  /* 0x0000d000ff0075a7 */ /* 0x0007220008001105 */
[----:B------:R-:W-:-:S02]  /*2030*/  UIADD3 UR32, UPT, UPT, UR6, 0x4400, UR32 ;  /* 0x0000440006207890 */ /* 0x000fc4000fffe020 */
[----:B------:R-:W-:Y:S02]  /*2040*/  UIADD3 UR8, UPT, UPT, UR6, 0x1e400, UR8 ;  /* 0x0001e40006087890 */ /* 0x000fe4000fffe008 */
[----:B------:R-:W-:Y:S01]  /*2050*/  UIADD3.X UR5, UPT, UPT, URZ, UR27, URZ, UP0, !UPT ;  /* 0x0000001bff057290 */ /* 0x000fe200087fe4ff */
[----:B------:R-:W-:Y:S01]  /*2060*/  UMOV UR18, 0x0 ;  /* 0x0000000000127882 */ /* 0x000fe20000000000 */
[----:B------:R-:W-:Y:S01]  /*2070*/  UMOV UR19, 0x10000000 ;  /* 0x1000000000137882 */ /* 0x000fe20000000000 */
[----:B------:R-:W-:Y:S01]  /*2080*/  UMOV UR10, UR34 ;  /* 0x00000022000a7c82 */ /* 0x000fe20008000000 */
[----:B------:R-:W-:Y:S01]  /*2090*/  UMOV UR12, UR36 ;  /* 0x00000024000c7c82 */ /* 0x000fe20008000000 */
[----:B------:R-:W-:Y:S01]  /*20a0*/  UMOV UR9, UR33 ;  /* 0x0000002100097c82 */ /* 0x000fe20008000000 */
[----:B------:R1:W-:Y:S03]  /*20b0*/  UTMALDG.3D.MULTICAST.2CTA [UR32], [UR14], UR13, desc[UR18] ;  /* 0x000012200e0073b4 */ /* 0x0003e6000821180d */
[----:B------:R2:W-:Y:S01]  /*20c0*/  UTMALDG.3D.2CTA [UR8], [UR4], desc[UR18] ;  /* 0x00001208040075b4 */ /* 0x0005e20008211000 */
[----:B-1----:R-:W-:Y:S01]  /*20d0*/  UIADD3 UR34, UPT, UPT, UR34, 0x40, URZ ;  /* 0x0000004022227890 */ /* 0x002fe2000fffe0ff */
[----:B------:R-:W-:Y:S01]  /*20e0*/  UMOV UR13, UR25 ;  /* 0x00000019000d7c82 */ /* 0x000fe20008000000 */
[----:B--2---:R-:W-:Y:S01]  /*20f0*/  UMOV UR4, UR7 ;  /* 0x0000000700047c82 */ /* 0x004fe20008000000 */
[----:B------:R-:W-:Y:S09]  /*2100*/  BRA.U UP2, `(.L_x_32) ;  /* 0xfffffffd02487547 */ /* 0x000ff2000b83ffff */
.L_x_26:
[----:B------:R-:W-:Y:S01]  /*2110*/  ULEA UR4, UR7, UR6, 0x3 ;  /* 0x0000000607047291 */ /* 0x000fe2000f8e18ff */
[----:B-1-3--:R-:W-:Y:S01]  /*2120*/  SHF.L.U32 R0, R12, 0x1f, RZ ;  /* 0x0000001f0c007819 */ /* 0x00afe200000006ff */
[----:B------:R-:W-:Y:S01]  /*2130*/  @!P1 SYNCS.ARRIVE.TRANS64.A1T0 RZ, [UR6+0x1c8], RZ ;  /* 0x0001c8ffffff99a7 */ /* 0x000fe20008100006 */
[----:B------:R-:W-:-:S06]  /*2140*/  UISETP.GT.AND UP0, UPT, UR40, UR39, UPT ;  /* 0x000000272800728c */ /* 0x000fcc000bf04270 */
[----:B--2-4-:R1:W2:Y:S03]  /*2150*/  SYNCS.PHASECHK.TRANS64.TRYWAIT P0, [UR4+0xd0], R0 ;  /* 0x0000d000ff0075a7 */ /* 0x0142a60008001104 */
[----:B------:R-:W-:Y:S05]  /*2160*/  BRA.U !UP0, `(.L_x_33) ;  /* 0x0000000108c47547 */ /* 0x000fea000b800000 */
[----:B------:R-:W-:Y:S01]  /*2170*/  UIADD3 UR24, UPT, UPT, UR44, UR13, URZ ;  /* 0x0000000d2c187290 */ /* 0x000fe2000fffe0ff */
[----:B------:R-:W-:-:S11]  /*2180*/  UMOV UR4, UR7 ;  /* 0x0000000700047c82 */ /* 0x000fd60008000000 */
.L_x_39:
[----:B------:R-:W-:Y:S01]  /*2190*/  ULEA UR17, UR4, UR6, 0x3 ;  /* 0x0000000604117291 */ /* 0x000fe2000f8e18ff */
[----:B--2---:R-:W-:Y:S01]  /*21a0*/  @P3 MOV R2, 0x4000 ;  /* 0x0000400000023802 */ /* 0x004fe20000000f00 */
[----:B--2-4-:R-:W-:Y:S10]  /*21b0*/  @P0 BRA `(.L_x_34) ;  /* 0x00000000000c0947 */ /* 0x014ff40003800000 */
[----:B------:R-:W-:-:S04]  /*21c0*/  SHF.L.U32 R3, R12, 0x1f, RZ ;  /* 0x0000001f0c037819 */ /* 0x000fc800000006ff */
[----:B------:R-:W2:Y:S02]  /*21d0*/  SYNCS.PHASECHK.TRANS64.TRYWAIT P0, [UR17+0xd0], R3 ;  /* 0x0000d003ff0075a7 */ /* 0x000ea40008001111 */
[----:B--2---:R-:W-:Y:S05]  /*21e0*/  @!P0 BRA `(.L_x_35) ;  /* 0x0000006c001c8947 */ /* 0x004fea0003800000 */
.L_x_34:
[----:B------:R2:W-:Y:S01]  /*21f0*/  @P3 SYNCS.ARRIVE.TRANS64 RZ, [UR17], R2 ;  /* 0x00000002ffff39a7 */ /* 0x0005e20008000011 */
[----:B------:R-:W-:-:S04]  /*2200*/  ULOP3.LUT UR5, UR23, 0x2, URZ, 0xfc, !UPT ;  /* 0x0000000217057892 */ /* 0x000fc8000f8efcff */
[----:B------:R-:W-:-:S09]  /*2210*/  UISETP.NE.AND UP0, UPT, UR5, 0x2, UPT ;  /* 0x000000020500788c */ /* 0x000fd2000bf05270 */
[----:B------:R-:W-:Y:S05]  /*2220*/  BRA.U UP0, `(.L_x_36) ;  /* 0x0000000100047547 */ /* 0x000fea000b800000 */
[----:B------:R-:W-:Y:S05]  /*2230*/  BPT.TRAP 0x1 ;  /* 0x000000040000795c */ /* 0x000fea0000300000 */
.L_x_36:
[----:B------:R-:W-:Y:S04]  /*2240*/  BSSY.RECONVERGENT B0, `(.L_x_37) ;  /* 0x0000003000007945 */ /* 0x000fe80003800200 */
[----:B------:R-:W-:Y:S05]  /*2250*/  @!P2 BRA `(.L_x_38) ;  /* 0x000000000004a947 */ /* 0x000fea0003800000 */
[----:B------:R-:W-:Y:S05]  /*2260*/  BPT.TRAP 0x1 ;  /* 0x000000040000795c */ /* 0x000fea0000300000 */
.L_x_38:
[----:B------:R-:W-:Y:S05]  /*2270*/  BSYNC.RECONVERGENT B0 ;  /* 0x0000000000007941 */ /* 0x000fea0003800200 */
.L_x_37:
[----:B------:R-:W-:Y:S02]  /*2280*/  UIADD3 UR5, UPT, UPT, UR4, 0x1, URZ ;  /* 0x0000000104057890 */ /* 0x000fe4000fffe0ff */
[----:B------:R-:W-:Y:S02]  /*2290*/  USHF.L.U32 UR18, UR13, 0x6, URZ ;  /* 0x000000060d127899 */ /* 0x000fe400080006ff */
[----:B------:R-:W-:Y:S02]  /*22a0*/  UISETP.NE.AND UP0, UPT, UR5, 0x1a, UPT ;  /* 0x0000001a0500788c */ /* 0x000fe4000bf05270 */
[----:B------:R-:W-:Y:S02]  /*22b0*/  ULOP3.LUT UR17, UR17, 0xfefffff8, URZ, 0xc0, !UPT ;  /* 0xfefffff811117892 */ /* 0x000fe4000f8ec0ff */
[----:B------:R-:W-:Y:S02]  /*22c0*/  USEL UR8, URZ, 0x1, UP0 ;  /* 0x00000001ff087887 */ /* 0x000fe40008000000 */
[----:B------:R-:W-:-:S02]  /*22d0*/  USEL UR7, UR5, URZ, UP0 ;  /* 0x000000ff05077287 */ /* 0x000fc40008000000 */
[----:B------:R-:W-:Y:S02]  /*22e0*/  UIADD3 UR14, UP0, UPT, UR26, 0x180, URZ ;  /* 0x000001801a0e7890 */ /* 0x000fe4000ff1e0ff */
        /* <DEDUP_REMOVED lines=9> */
[----:B------:R-:W-:Y:S02]  /*2380*/  UIADD3.X UR5, UPT, UPT, URZ, UR27, URZ, UP1, !UPT ;  /* 0x0000001bff057290 */ /* 0x000fe40008ffe4ff */
[----:B------:R-:W-:Y:S02]  /*2390*/  UIADD3 UR8, UPT, UPT, UR6, 0x1e400, UR8 ;  /* 0x0001e40006087890 */ /* 0x000fe4000fffe008 */
[----:B------:R-:W-:Y:S01]  /*23a0*/  UIADD3.X UR15, UPT, UPT, URZ, UR27, URZ, UP0, !UPT ;  /* 0x0000001bff0f7290 */ /* 0x000fe200087fe4ff */
[----:B------:R-:W-:Y:S01]  /*23b0*/  UMOV UR28, 0x0 ;  /* 0x00000000001c7882 */ /* 0x000fe20000000000 */
[----:B------:R-:W-:Y:S01]  /*23c0*/  UMOV UR29, 0x10000000 ;  /* 0x10000000001d7882 */ /* 0x000fe20000000000 */
[----:B------:R-:W-:Y:S01]  /*23d0*/  UMOV UR19, UR35 ;  /* 0x0000002300137c82 */ /* 0x000fe20008000000 */
[----:B------:R-:W-:Y:S01]  /*23e0*/  UMOV UR20, UR36 ;  /* 0x0000002400147c82 */ /* 0x000fe20008000000 */
[----:B------:R-:W-:Y:S01]  /*23f0*/  UMOV UR12, UR36 ;  /* 0x00000024000c7c82 */ /* 0x000fe20008000000 */
[----:B------:R1:W-:Y:S01]  /*2400*/  UTMALDG.3D.MULTICAST.2CTA [UR16], [UR4], UR10, desc[UR28] ;  /* 0x00001c10040073b4 */ /* 0x0003e2000821180a */
[----:B------:R-:W-:Y:S01]  /*2410*/  UMOV UR9, UR17 ;  /* 0x0000001100097c82 */ /* 0x000fe20008000000 */
[----:B------:R-:W-:-:S04]  /*2420*/  UIADD3 UR13, UPT, UPT, UR13, 0x1, URZ ;  /* 0x000000010d0d7890 */ /* 0x000fc8000fffe0ff */
[----:B------:R-:W-:Y:S01]  /*2430*/  UISETP.NE.AND UP0, UPT, UR13, UR24, UPT ;  /* 0x000000180d00728c */ /* 0x000fe2000bf05270 */
[----:B-1----:R-:W-:Y:S01]  /*2440*/  UMOV UR10, UR18 ;  /* 0x00000012000a7c82 */ /* 0x002fe20008000000 */
[----:B------:R-:W-:Y:S01]  /*2450*/  UMOV UR4, UR7 ;  /* 0x0000000700047c82 */ /* 0x000fe20008000000 */
[----:B------:R3:W-:Y:S06]  /*2460*/  UTMALDG.3D.2CTA [UR8], [UR14], desc[UR28] ;  /* 0x00001c080e0075b4 */ /* 0x0007ec0008211000 */
[----:B---3--:R-:W-:Y:S05]  /*2470*/  BRA.U UP0, `(.L_x_39) ;  /* 0xfffffffd00447547 */ /* 0x008fea000b83ffff */
.L_x_33:
[C---:B------:R-:W-:Y:S01]  /*2480*/  LEA R3, R11.reuse, UR6, 0x3 ;  /* 0x000000060b037c11 */ /* 0x040fe2000f8e18ff */
[----:B------:R-:W-:Y:S01]  /*2490*/  NOP ;  /* 0x0000000000007918 */ /* 0x000fe20000000000 */
[----:B-1----:R-:W-:Y:S02]  /*24a0*/  SHF.L.U32 R0, R10, 0x1f, RZ ;  /* 0x0000001f0a007819 */ /* 0x002fe400000006ff */
[----:B------:R-:W-:Y:S02]  /*24b0*/  LEA R5, R11, UR6, 0x4 ;  /* 0x000000060b057c11 */ /* 0x000fe4000f8e20ff */
[----:B--2-4-:R-:W1:Y:S02]  /*24c0*/  SYNCS.PHASECHK.TRANS64.TRYWAIT P0, [R3+URZ+0x1d0], R0 ;  /* 0x0001d000030075a7 */ /* 0x014e6400080011ff */
[----:B-1----:R-:W-:Y:S05]  /*24d0*/  @!P0 BRA `(.L_x_40) ;  /* 0x0000006800788947 */ /* 0x002fea0003800000 */
.L_x_149:
[----:B------:R-:W2:Y:S01]  /*24e0*/  LDS.128 R4, [R5+0x260] ;  /* 0x0002600005047984 */ /* 0x000ea20000000c00 */
[----:B------:R-:W-:Y:S01]  /*24f0*/  UISETP.GE.AND UP0, UPT, UR42, 0x1, UPT ;  /* 0x000000012a00788c */ /* 0x000fe2000bf06270 */
[----:B------:R-:W-:Y:S01]  /*2500*/  @!PT LDS RZ, [RZ] ;  /* 0x00000000fffff984 */ /* 0x000fe20000000800 */
[----:B------:R-:W-:Y:S01]  /*2510*/  @!PT LDS RZ, [RZ] ;  /* 0x00000000fffff984 */ /* 0x000fe20000000800 */
[----:B------:R-:W-:Y:S01]  /*2520*/  @!PT LDS RZ, [RZ] ;  /* 0x00000000fffff984 */ /* 0x000fe20000000800 */
[----:B------:R-:W-:Y:S01]  /*2530*/  @!PT LDS RZ, [RZ] ;  /* 0x00000000fffff984 */ /* 0x000fe20000000800 */
[----:B------:R3:W-:Y:S06]  /*2540*/  MEMBAR.ALL.CTA ;  /* 0x0000000000007992 */ /* 0x0007ec0000008000 */
[----:B---3--:R-:W3:Y:S01]  /*2550*/  FENCE.VIEW.ASYNC.S ;  /* 0x00000000000073c6 */ /* 0x008ee20000000000 */
[----:B--2---:R-:W-:-:S13]  /*2560*/  LOP3.LUT P0, RZ, R6, 0x1, RZ, 0xc0, !PT ;  /* 0x0000000106ff7812 */ /* 0x004fda000780c0ff */
[----:B---3--:R-:W-:Y:S01]  /*2570*/  VOTEU.ANY UP1, P0 ;  /* 0x0000000000ff7886 */ /* 0x008fe20000020100 */
[----:B------:R-:W-:-:S13]  /*2580*/  PLOP3.LUT P0, PT, PT, PT, UP1, 0x80, 0x8 ;  /* 0x000000000008781c */ /* 0x000fda0003f0f018 */
[----:B-1----:R-:W-:Y:S02]  /*2590*/  @P0 LOP3.LUT R0, R5, 0xffff, RZ, 0xc0, !PT ;  /* 0x0000ffff05000812 */ /* 0x002fe400078ec0ff */
[----:B------:R-:W-:Y:S02]  /*25a0*/  @P0 MOV R2, R4 ;  /* 0x0000000400020202 */ /* 0x000fe40000000f00 */
[----:B------:R-:W-:Y:S01]  /*25b0*/  @P0 R2UR UR5, R0 ;  /* 0x00000000000502ca */ /* 0x000fe200000e0000 */
[----:B------:R-:W-:Y:S01]  /*25c0*/  VIADD R0, R3, 0x1e0 ;  /* 0x000001e003007836 */ /* 0x000fe20000000000 */
[----:B------:R-:W-:Y:S02]  /*25d0*/  @P0 SHF.R.U32.HI R4, RZ, 0x10, R5 ;  /* 0x00000010ff040819 */ /* 0x000fe40000011605 */
[----:B------:R-:W-:Y:S02]  /*25e0*/  @P0 R2UR UR8, R2 ;  /* 0x00000000020802ca */ /* 0x000fe400000e0000 */
[----:B------:R-:W-:-:S02]  /*25f0*/  PRMT R0, RZ, 0x654, R0 ;  /* 0x00000654ff007816 */ /* 0x000fc40000000000 */
[----:B------:R-:W-:Y:S02]  /*2600*/  @P0 R2UR UR4, R4 ;  /* 0x00000000040402ca */ /* 0x000fe400000e0000 */
[----:B------:R1:W-:Y:S03]  /*2610*/  SYNCS.ARRIVE.TRANS64.RED.A1T0 RZ, [R0+URZ], RZ ;  /* 0x000000ff00ff79a7 */ /* 0x0003e600081004ff */
[----:B------:R-:W-:-:S04]  /*2620*/  @UP1 UMOV UR30, UR5 ;  /* 0x00000005001e1c82 */ /* 0x000fc80008000000 */
[----:B------:R-:W-:-:S04]  /*2630*/  @UP1 UMOV UR31, UR8 ;  /* 0x00000008001f1c82 */ /* 0x000fc80008000000 */
[----:B------:R-:W-:Y:S01]  /*2640*/  @UP1 UMOV UR36, UR4 ;  /* 0x0000000400241c82 */ /* 0x000fe20008000000 */
[----:B------:R-:W-:Y:S05]  /*2650*/  BRA.U !UP0, `(.L_x_41) ;  /* 0x0000000108d47547 */ /* 0x000fea000b800000 */
[----:B------:R-:W2:Y:S01]  /*2660*/  LDCU.128 UR12, c[0x0][0xb10] ;  /* 0x00016200ff0c77ac */ /* 0x000ea20008000c00 */
[----:B------:R-:W3:Y:S01]  /*2670*/  LDCU UR24, c[0x0][0xb20] ;  /* 0x00016400ff1877ac */ /* 0x000ee20008000800 */
[----:B------:R-:W4:Y:S01]  /*2680*/  LDCU UR20, c[0x0][0xb0c] ;  /* 0x00016180ff1477ac */ /* 0x000f220008000800 */
[----:B------:R-:W1:Y:S01]  /*2690*/  LDCU.64 UR10, c[0x0][0xb28] ;  /* 0x00016500ff0a77ac */ /* 0x000e620008000a00 */
[----:B------:R-:W-:Y:S02]  /*26a0*/  UISETP.NE.AND UP3, UPT, UR42, 0x1, UPT ;  /* 0x000000012a00788c */ /* 0x000fe4000bf65270 */
[----:B--2---:R-:W-:Y:S02]  /*26b0*/  UIMAD.WIDE.U32 UR8, UR37, UR15, URZ ;  /* 0x0000000f250872a5 */ /* 0x004fe4000f8e00ff */
[----:B------:R-:W-:Y:S02]  /*26c0*/  UIMAD.WIDE.U32 UR4, UR38, UR12, URZ ;  /* 0x0000000c260472a5 */ /* 0x000fe4000f8e00ff */
[----:B------:R-:W-:-:S02]  /*26d0*/  UISETP.NE.AND UP0, UPT, UR14, 0x1, UPT ;  /* 0x000000010e00788c */ /* 0x000fc4000bf05270 */
[----:B------:R-:W-:Y:S01]  /*26e0*/  UIMAD.WIDE.U32 UR28, UR30, UR15, URZ ;  /* 0x0000000f1e1c72a5 */ /* 0x000fe2000f8e00ff */
[----:B------:R-:W-:Y:S02]  /*26f0*/  UMOV UR8, UR9 ;  /* 0x0000000900087c82 */ /* 0x000fe40008000000 */
[----:B------:R-:W-:Y:S01]  /*2700*/  UMOV UR4, UR5 ;  /* 0x0000000500047c82 */ /* 0x000fe20008000000 */
[----:B---3--:R-:W-:Y:S02]  /*2710*/  USHF.R.U32.HI UR8, URZ, UR24, UR8 ;  /* 0x00000018ff087299 */ /* 0x008fe40008011608 */
[----:B----4-:R-:W-:Y:S02]  /*2720*/  UISETP.NE.AND UP2, UPT, UR20, 0x1, UPT ;  /* 0x000000011400788c */ /* 0x010fe4000bf45270 */
[----:B------:R-:W-:Y:S02]  /*2730*/  USHF.R.U32.HI UR4, URZ, UR13, UR4 ;  /* 0x0000000dff047299 */ /* 0x000fe40008011604 */
[----:B------:R-:W-:-:S02]  /*2740*/  USEL UR5, UR37, UR8, !UP0 ;  /* 0x0000000825057287 */ /* 0x000fc4000c000000 */
[----:B------:R-:W-:Y:S02]  /*2750*/  USEL UR8, UR38, UR4, !UP2 ;  /* 0x0000000426087287 */ /* 0x000fe4000d000000 */
[----:B-1----:R-:W-:Y:S01]  /*2760*/  UIMAD.WIDE.U32 UR16, UR5, UR10, URZ ;  /* 0x0000000a051072a5 */ /* 0x002fe2000f8e00ff */
[----:B------:R-:W-:Y:S01]  /*2770*/  UMOV UR4, UR29 ;  /* 0x0000001d00047c82 */ /* 0x000fe20008000000 */
[----:B------:R-:W-:Y:S02]  /*2780*/  UIMAD.WIDE.U32 UR18, UR31, UR12, URZ ;  /* 0x0000000c1f1272a5 */ /* 0x000fe4000f8e00ff */
[----:B------:R-:W-:-:S03]  /*2790*/  UIMAD.WIDE.U32 UR28, UR8, UR10, URZ ;  /* 0x0000000a081c72a5 */ /* 0x000fc6000f8e00ff */
[----:B------:R-:W-:Y:S01]  /*27a0*/  UMOV UR16, UR17 ;  /* 0x0000001100107c82 */ /* 0x000fe20008000000 */
[----:B------:R-:W-:Y:S02]  /*27b0*/  USHF.R.U32.HI UR4, URZ, UR24, UR4 ;  /* 0x00000018ff047299 */ /* 0x000fe40008011604 */
[----:B------:R-:W-:Y:S01]  /*27c0*/  @UP3 USHF.R.U32.HI UR5, URZ, UR11, UR16 ;  /* 0x0000000bff053299 */ /* 0x000fe20008011610 */
[----:B------:R-:W-:Y:S01]  /*27d0*/  UMOV UR18, UR19 ;  /* 0x0000001300127c82 */ /* 0x000fe20008000000 */
[----:B------:R-:W-:Y:S01]  /*27e0*/  UMOV UR28, UR29 ;  /* 0x0000001d001c7c82 */ /* 0x000fe20008000000 */
[----:B------:R-:W-:Y:S02]  /*27f0*/  USHF.R.U32.HI UR13, URZ, UR13, UR18 ;  /* 0x0000000dff0d7299 */ /* 0x000fe40008011612 */
[----:B------:R-:W-:Y:S02]  /*2800*/  USEL UR4, UR30, UR4, !UP0 ;  /* 0x000000041e047287 */ /* 0x000fe4000c000000 */
[----:B------:R-:W-:-:S02]  /*2810*/  @UP3 USHF.R.U32.HI UR8, URZ, UR11, UR28 ;  /* 0x0000000bff083299 */ /* 0x000fc4000801161c */
[----:B------:R-:W-:Y:S02]  /*2820*/  UIMAD UR9, UR42, UR5, URZ ;  /* 0x000000052a0972a4 */ /* 0x000fe4000f8e02ff */
[----:B------:R-:W-:Y:S02]  /*2830*/  USEL UR5, UR31, UR13, !UP2 ;  /* 0x0000000d1f057287 */ /* 0x000fe4000d000000 */
[----:B------:R-:W-:Y:S02]  /*2840*/  UIMAD UR12, UR42, UR8, URZ ;  /* 0x000000082a0c72a4 */ /* 0x000fe4000f8e02ff */
[----:B------:R-:W-:Y:S02]  /*2850*/  UISETP.GE.AND UP0, UPT, UR4, UR9, UPT ;  /* 0x000000090400728c */ /* 0x000fe4000bf06270 */
[----:B------:R-:W-:Y:S02]  /*2860*/  UIMAD.WIDE.U32 UR16, UR4, UR10, URZ ;  /* 0x0000000a041072a5 */ /* 0x000fe4000f8e00ff */
[----:B------:R-:W-:-:S02]  /*2870*/  UISETP.GE.OR UP0, UPT, UR5, UR12, UP0 ;  /* 0x0000000c0500728c */ /* 0x000fc40008706670 */
        /* <DEDUP_REMOVED lines=19> */
.L_x_41:
[----:B------:R-:W2:Y:S02]  /*29b0*/  LDCU UR4, c[0x0][0xb30] ;  /* 0x00016600ff0477ac */ /* 0x000ea40008000800 */
[----:B--2---:R-:W-:-:S09]  /*29c0*/  UISETP.NE.AND UP0, UPT, UR4, 0x1, UPT ;  /* 0x000000010400788c */ /* 0x004fd2000bf05270 */
[----:B------:R-:W-:Y:S05]  /*29d0*/  BRA.U UP0, `(.L_x_42) ;  /* 0x0000000100447547 */ /* 0x000fea000b800000 */
[----:B------:R-:W2:Y:S01]  /*29e0*/  LDCU.128 UR12, c[0x0][0xb10] ;  /* 0x00016200ff0c77ac */ /* 0x000ea20008000c00 */
[----:B------:R-:W3:Y:S01]  /*29f0*/  LDCU UR10, c[0x0][0xb0c] ;  /* 0x00016180ff0a77ac */ /* 0x000ee20008000800 */
[----:B------:R-:W4:Y:S01]  /*2a00*/  LDCU UR11, c[0x0][0xb20] ;  /* 0x00016400ff0b77ac */ /* 0x000f220008000800 */
[----:B--2---:R-:W-:Y:S02]  /*2a10*/  UIMAD.WIDE.U32 UR8, UR31, UR12, URZ ;  /* 0x0000000c1f0872a5 */ /* 0x004fe4000f8e00ff */
[----:B------:R-:W-:Y:S02]  /*2a20*/  UIMAD.WIDE.U32 UR4, UR30, UR15, URZ ;  /* 0x0000000f1e0472a5 */ /* 0x000fe4000f8e00ff */
[----:B---3--:R-:W-:Y:S02]  /*2a30*/  UISETP.NE.AND UP2, UPT, UR10, 0x1, UPT ;  /* 0x000000010a00788c */ /* 0x008fe4000bf45270 */
[----:B------:R-:W-:Y:S01]  /*2a40*/  UISETP.NE.AND UP0, UPT, UR14, 0x1, UPT ;  /* 0x000000010e00788c */ /* 0x000fe2000bf05270 */
[----:B------:R-:W-:-:S02]  /*2a50*/  UMOV UR8, UR9 ;  /* 0x0000000900087c82 */ /* 0x000fc40008000000 */
[----:B------:R-:W-:Y:S01]  /*2a60*/  UMOV UR4, UR5 ;  /* 0x0000000500047c82 */ /* 0x000fe20008000000 */
[----:B------:R-:W-:Y:S02]  /*2a70*/  USHF.R.U32.HI UR13, URZ, UR13, UR8 ;  /* 0x0000000dff0d7299 */ /* 0x000fe40008011608 */
[----:B----4-:R-:W-:Y:S02]  /*2a80*/  USHF.R.U32.HI UR4, URZ, UR11, UR4 ;  /* 0x0000000bff047299 */ /* 0x010fe40008011604 */
[----:B------:R-:W-:Y:S02]  /*2a90*/  USEL UR5, UR31, UR13, !UP2 ;  /* 0x0000000d1f057287 */ /* 0x000fe4000d000000 */
[----:B------:R-:W-:-:S04]  /*2aa0*/  USEL UR4, UR30, UR4, !UP0 ;  /* 0x000000041e047287 */ /* 0x000fc8000c000000 */
[----:B------:R-:W-:Y:S02]  /*2ab0*/  UIADD3 UR8, UPT, UPT, UR5, -UR4, URZ ;  /* 0x8000000405087290 */ /* 0x000fe4000fffe0ff */
[----:B------:R-:W-:Y:S02]  /*2ac0*/  UIADD3 UR4, UPT, UPT, -UR5, UR4, URZ ;  /* 0x0000000405047290 */ /* 0x000fe4000fffe1ff */
[----:B------:R-:W-:Y:S02]  /*2ad0*/  UIMAD UR30, UR8, UR14, UR30 ;  /* 0x0000000e081e72a4 */ /* 0x000fe4000f8e021e */
[----:B------:R-:W-:-:S12]  /*2ae0*/  UIMAD UR31, UR4, UR10, UR31 ;  /* 0x0000000a041f72a4 */ /* 0x000fd8000f8e021f */
.L_x_42:
[----:B------:R-:W-:Y:S01]  /*2af0*/  VIADD R11, R11, 0x1 ;  /* 0x000000010b0b7836 */ /* 0x000fe20000000000 */
[----:B------:R-:W-:Y:S01]  /*2b00*/  R2UR UR4, R88 ;  /* 0x00000000580472ca */ /* 0x000fe200000e0000 */
[----:B------:R-:W-:Y:S01]  /*2b10*/  UIADD3 UR24, UPT, UPT, UR30, UR63, URZ ;  /* 0x0000003f1e187290 */ /* 0x000fe2000fffe0ff */
[----:B------:R-:W-:Y:S02]  /*2b20*/  PLOP3.LUT P1, PT, PT, PT, PT, 0x80, 0x8 ;  /* 0x000000000008781c */ /* 0x000fe40003f2f070 */
[----:B------:R-:W-:-:S04]  /*2b30*/  ISETP.NE.AND P0, PT, R11, 0x2, PT ;  /* 0x000000020b00780c */ /* 0x000fc80003f05270 */
[----:B------:R-:W-:Y:S02]  /*2b40*/  SEL R3, RZ, 0x1, P0 ;  /* 0x00000001ff037807 */ /* 0x000fe40000000000 */
[----:B------:R-:W-:Y:S02]  /*2b50*/  SEL R11, R11, RZ, P0 ;  /* 0x000000ff0b0b7207 */ /* 0x000fe40000000000 */
[----:B------:R-:W-:Y:S01]  /*2b60*/  LOP3.LUT R10, R10, R3, RZ, 0x3c, !PT ;  /* 0x000000030a0a7212 */ /* 0x000fe200078e3cff */
[----:B------:R-:W-:Y:S01]  /*2b70*/  UIADD3 UR20, UPT, UPT, UR31, UR4, URZ ;  /* 0x000000041f147290 */ /* 0x000fe2000fffe0ff */
[----:B------:R-:W-:Y:S11]  /*2b80*/  BRA.U UP1, `(.L_x_43) ;  /* 0xfffffff101287547 */ /* 0x000ff6000b83ffff */
[----:B------:R-:W-:Y:S01]  /*2b90*/  UIADD3 UR8, UPT, UPT, UR6, 0xd0, URZ ;  /* 0x000000d006087890 */ /* 0x000fe2000fffe0ff */
[----:B------:R-:W-:-:S03]  /*2ba0*/  SHF.L.U32 R3, R12, 0x1f, RZ ;  /* 0x0000001f0c037819 */ /* 0x000fc600000006ff */
[----:B------:R-:W-:-:S09]  /*2bb0*/  ULEA UR4, UR7, UR8, 0x3 ;  /* 0x0000000807047291 */ /* 0x000fd2000f8e18ff */
[----:B------:R-:W2:Y:S02]  /*2bc0*/  SYNCS.PHASECHK.TRANS64.TRYWAIT P0, [UR4], R3 ;  /* 0x00000003ff0075a7 */ /* 0x000ea40008001104 */
[----:B--2---:R-:W-:Y:S05]  /*2bd0*/  @!P0 BRA `(.L_x_44) ;  /* 0x0000006000cc8947 */ /* 0x004fea0003800000 */
.L_x_151:
[----:B------:R-:W-:-:S04]  /*2be0*/  UIADD3 UR4, UPT, UPT, UR7, 0x1, URZ ;  /* 0x0000000107047890 */ /* 0x000fc8000fffe0ff */
[----:B------:R-:W-:-:S04]  /*2bf0*/  UISETP.NE.AND UP0, UPT, UR4, 0x1a, UPT ;  /* 0x0000001a0400788c */ /* 0x000fc8000bf05270 */
[----:B------:R-:W-:Y:S02]  /*2c00*/  USEL UR6, URZ, 0x1, UP0 ;  /* 0x00000001ff067887 */ /* 0x000fe40008000000 */
[----:B------:R-:W-:-:S04]  /*2c10*/  USEL UR4, UR4, URZ, UP0 ;  /* 0x000000ff04047287 */ /* 0x000fc80008000000 */
[----:B------:R-:W-:Y:S01]  /*2c20*/  ULEA UR5, UR4, UR8, 0x3 ;  /* 0x0000000804057291 */ /* 0x000fe2000f8e18ff */
[----:B------:R-:W-:-:S04]  /*2c30*/  LOP3.LUT R2, R12, UR6, RZ, 0x3c, !PT ;  /* 0x000000060c027c12 */ /* 0x000fc8000f8e3cff */
[----:B-1----:R-:W-:-:S04]  /*2c40*/  SHF.L.U32 R3, R2, 0x1f, RZ ;  /* 0x0000001f02037819 */ /* 0x002fc800000006ff */
[----:B------:R-:W1:Y:S02]  /*2c50*/  SYNCS.PHASECHK.TRANS64.TRYWAIT P0, [UR5], R3 ;  /* 0x00000003ff0075a7 */ /* 0x000e640008001105 */
[----:B-1----:R-:W-:Y:S05]  /*2c60*/  @!P0 BRA `(.L_x_45) ;  /* 0x0000006000c08947 */ /* 0x002fea0003800000 */
.L_x_153:
        /* <DEDUP_REMOVED lines=9> */
.L_x_155:
        /* <DEDUP_REMOVED lines=9> */
.L_x_157:
        /* <DEDUP_REMOVED lines=9> */
.L_x_159:
        /* <DEDUP_REMOVED lines=9> */
.L_x_161:
        /* <DEDUP_REMOVED lines=9> */
.L_x_163:
        /* <DEDUP_REMOVED lines=9> */
.L_x_165:
        /* <DEDUP_REMOVED lines=9> */
.L_x_167:
        /* <DEDUP_REMOVED lines=9> */
.L_x_169:
        /* <DEDUP_REMOVED lines=9> */
.L_x_171:
        /* <DEDUP_REMOVED lines=9> */
.L_x_173:
        /* <DEDUP_REMOVED lines=9> */
.L_x_175:
        /* <DEDUP_REMOVED lines=9> */
.L_x_177:
        /* <DEDUP_REMOVED lines=9> */
.L_x_179:
        /* <DEDUP_REMOVED lines=9> */
.L_x_181:
        /* <DEDUP_REMOVED lines=9> */
.L_x_183:
        /* <DEDUP_REMOVED lines=9> */
.L_x_185:
        /* <DEDUP_REMOVED lines=9> */
.L_x_187:
        /* <DEDUP_REMOVED lines=9> */
.L_x_189:
        /* <DEDUP_REMOVED lines=9> */
.L_x_191:
        /* <DEDUP_REMOVED lines=9> */
.L_x_193:
        /* <DEDUP_REMOVED lines=9> */
.L_x_195:
        /* <DEDUP_REMOVED lines=9> */
.L_x_197:
        /* <DEDUP_REMOVED lines=9> */
.L_x_199:
[----:B------:R-:W-:-:S04]  /*3960*/  UIADD3 UR4, UPT, UPT, UR4, 0x1, URZ ;  /* 0x0000000104047890 */ /* 0x000fc8000fffe0ff */
[----:B------:R-:W-:-:S04]  /*3970*/  UISETP.NE.AND UP0, UPT, UR4, 0x1a, UPT ;  /* 0x0000001a0400788c */ /* 0x000fc8000bf05270 */
[----:B------:R-:W-:Y:S02]  /*3980*/  USEL UR5, URZ, 0x1, UP0 ;  /* 0x00000001ff057887 */ /* 0x000fe40008000000 */
[----:B------:R-:W-:-:S04]  /*3990*/  USEL UR4, UR4, URZ, UP0 ;  /* 0x000000ff04047287 */ /* 0x000fc80008000000 */
[----:B------:R-:W-:Y:S01]  /*39a0*/  ULEA UR4, UR4, UR8, 0x3 ;  /* 0x0000000804047291 */ /* 0x000fe2000f8e18ff */
[----:B-1----:R-:W-:-:S04]  /*39b0*/  LOP3.LUT R3, R2, UR5, RZ, 0x3c, !PT ;  /* 0x0000000502037c12 */ /* 0x002fc8000f8e3cff */
[----:B------:R-:W-:Y:S01]  /*39c0*/  SHF.L.U32 R3, R3, 0x1f, RZ ;  /* 0x0000001f03037819 */ /* 0x000fe200000006ff */
[----:B------:R-:W-:-:S07]  /*39d0*/  IMAD.U32 R0, RZ, RZ, UR4 ;  /* 0x00000004ff007e24 */ /* 0x000fce000f8e00ff */
.L_x_69:
[----:B-1----:R1:W2:Y:S02]  /*39e0*/  SYNCS.PHASECHK.TRANS64.TRYWAIT P0, [R0+URZ], R3 ;  /* 0x00000003000075a7 */ /* 0x0022a400080011ff */
[----:B--2---:R-:W-:Y:S05]  /*39f0*/  @!P0 NANOSLEEP.SYNCS 0x989680 ;  /* 0x009896800000895d */ /* 0x004fea0003900000 */
[----:B------:R-:W2:Y:S02]  /*3a00*/  @!P0 SYNCS.PHASECHK.TRANS64 P0, [R0+URZ], R3 ;  /* 0x00000003000085a7 */ /* 0x000ea400080010ff */
[----:B--2---:R-:W-:Y:S05]  /*3a10*/  @P0 EXIT ;  /* 0x000000000000094d */ /* 0x004fea0003800000 */
[----:B------:R-:W-:Y:S05]  /*3a20*/  BRA `(.L_x_69) ;  /* 0xfffffffc00ec7947 */ /* 0x000fea000383ffff */
.L_x_23:
[----:B------:R-:W-:-:S04]  /*3a30*/  UISETP.NE.AND UP0, UPT, UR46, URZ, UPT ;  /* 0x000000ff2e00728c */ /* 0x000fc8000bf05270 */
[----:B------:R-:W-:-:S09]  /*3a40*/  UISETP.NE.OR UP0, UPT, UR25, 0x1, UP0 ;  /* 0x000000011900788c */ /* 0x000fd20008705670 */
[----:B------:R-:W-:Y:S05]  /*3a50*/  BRA.U UP0, `(.L_x_70) ;  /* 0x0000000500487547 */ /* 0x000fea000b800000 */
[----:B------:R-:W-:Y:S01]  /*3a60*/  ISETP.GE.U32.AND P2, PT, R0, 0x4, PT ;  /* 0x000000040000780c */ /* 0x000fe20003f46070 */
[----:B------:R-:W-:Y:S01]  /*3a70*/  IMAD.MOV.U32 R12, RZ, RZ, 0x1 ;  /* 0x00000001ff0c7424 */ /* 0x000fe200078e00ff */
[----:B------:R-:W-:Y:S02]  /*3a80*/  CS2R R10, SRZ ;  /* 0x00000000000a7805 */ /* 0x000fe4000001ff00 */
[----:B------:R-:W-:Y:S01]  /*3a90*/  CS2R R8, SRZ ;  /* 0x0000000000087805 */ /* 0x000fe2000001ff00 */
[----:B------:R-:W-:Y:S01]  /*3aa0*/  UMOV UR6, 0x400 ;  /* 0x0000040000067882 */ /* 0x000fe20000000000 */
[----:B------:R-:W-:Y:S01]  /*3ab0*/  UMOV UR5, URZ ;  /* 0x000000ff00057c82 */ /* 0x000fe20008000000 */
[----:B------:R-:W-:-:S12]  /*3ac0*/  ULEA UR6, UR46, UR6, 0x18 ;  /* 0x000000062e067291 */ /* 0x000fd8000f8ec0ff */
.L_x_74:
[----:B------:R-:W-:Y:S02]  /*3ad0*/  LEA R2, R8, UR6, 0x3 ;  /* 0x0000000608027c11 */ /* 0x000fe4000f8e18ff */
[----:B------:R-:W-:-:S03]  /*3ae0*/  SHF.L.U32 R5, R9, 0x1f, RZ ;  /* 0x0000001f09057819 */ /* 0x000fc600000006ff */
[----:B------:R-:W-:Y:S01]  /*3af0*/  VIADD R4, R2, 0x240 ;  /* 0x0000024002047836 */ /* 0x000fe20000000000 */
[----:B------:R-:W1:Y:S02]  /*3b00*/  SYNCS.PHASECHK.TRANS64.TRYWAIT P0, [R2+URZ+0x230], R5 ;  /* 0x00023005020075a7 */ /* 0x000e6400080011ff */
[----:B-1----:R-:W-:Y:S05]  /*3b10*/  @!P0 BRA `(.L_x_71) ;  /* 0x0000005c00548947 */ /* 0x002fea0003800000 */
.L_x_200:
[----:B------:R-:W-:Y:S01]  /*3b20*/  ULEA UR4, UR5, UR6, 0x3 ;  /* 0x0000000605047291 */ /* 0x000fe2000f8e18ff */
[----:B------:R-:W-:Y:S02]  /*3b30*/  PRMT R4, RZ, 0x654, R4 ;  /* 0x00000654ff047816 */ /* 0x000fe40000000004 */
[----:B-1----:R-:W-:Y:S01]  /*3b40*/  SHF.L.U32 R5, R12, 0x1f, RZ ;  /* 0x0000001f0c057819 */ /* 0x002fe200000006ff */
[----:B------:R-:W-:Y:S01]  /*3b50*/  UIADD3 UR7, UPT, UPT, UR4, 0x1d0, URZ ;  /* 0x000001d004077890 */ /* 0x000fe2000fffe0ff */
[----:B------:R1:W-:Y:S05]  /*3b60*/  SYNCS.ARRIVE.TRANS64.RED.A1T0 RZ, [R4+URZ], RZ ;  /* 0x000000ff04ff79a7 */ /* 0x0003ea00081004ff */
[----:B------:R-:W-:Y:S01]  /*3b70*/  IMAD.U32 R7, RZ, RZ, UR7 ;  /* 0x00000007ff077e24 */ /* 0x000fe2000f8e00ff */
[----:B------:R-:W2:Y:S04]  /*3b80*/  SYNCS.PHASECHK.TRANS64.TRYWAIT P0, [UR4+0x1e0], R5 ;  /* 0x0001e005ff0075a7 */ /* 0x000ea80008001104 */
[----:B------:R-:W-:Y:S01]  /*3b90*/  PRMT R6, R0, 0x654, R7 ;  /* 0x0000065400067816 */ /* 0x000fe20000000007 */
[----:B-1----:R-:W-:Y:S01]  /*3ba0*/  @!P2 IMAD.MOV.U32 R4, RZ, RZ, 0x10 ;  /* 0x00000010ff04a424 */ /* 0x002fe200078e00ff */
[----:B--2---:R-:W-:Y:S06]  /*3bb0*/  @!P0 BRA `(.L_x_72) ;  /* 0x0000005c00408947 */ /* 0x004fec0003800000 */
.L_x_202:
[----:B------:R-:W-:Y:S01]  /*3bc0*/  ULEA UR8, UR5, UR6, 0x4 ;  /* 0x0000000605087291 */ /* 0x000fe2000f8e20ff */
[----:B------:R-:W-:Y:S01]  /*3bd0*/  SEL R3, R6, R3, !P2 ;  /* 0x0000000306037207 */ /* 0x000fe20005000000 */
[----:B------:R-:W-:Y:S01]  /*3be0*/  UIADD3 UR9, UPT, UPT, UR4, 0x1d0, URZ ;  /* 0x000001d004097890 */ /* 0x000fe2000fffe0ff */
[----:B-1----:R-:W-:Y:S01]  /*3bf0*/  LEA R2, R11, UR6, 0x3 ;  /* 0x000000060b027c11 */ /* 0x002fe2000f8e18ff */
[----:B------:R-:W-:Y:S01]  /*3c00*/  UIADD3 UR8, UPT, UPT, UR8, 0x260, URZ ;  /* 0x0000026008087890 */ /* 0x000fe2000fffe0ff */
[----:B------:R-:W-:Y:S01]  /*3c10*/  SHF.L.U32 R5, R10, 0x1f, RZ ;  /* 0x0000001f0a057819 */ /* 0x000fe200000006ff */
[----:B------:R1:W-:Y:S01]  /*3c20*/  @!P2 SYNCS.ARRIVE.TRANS64.RED RZ, [R3+URZ], R4 ;  /* 0x0000000403ffa9a7 */ /* 0x0003e200080004ff */
[----:B------:R-:W-:Y:S01]  /*3c30*/  UIADD3 UR4, UPT, UPT, UR5, 0x1, URZ ;  /* 0x0000000105047890 */ /* 0x000fe2000fffe0ff */
[----:B------:R-:W-:-:S03]  /*3c40*/  VIADD R8, R8, 0x1 ;  /* 0x0000000108087836 */ /* 0x000fc60000000000 */
[----:B------:R-:W-:Y:S02]  /*3c50*/  UISETP.NE.AND UP0, UPT, UR4, 0x2, UPT ;  /* 0x000000020400788c */ /* 0x000fe4000bf05270 */
[----:B------:R-:W-:Y:S06]  /*3c60*/  UGETNEXTWORKID.BROADCAST [UR8], [UR9] ;  /* 0x00000000080073ca */ /* 0x000fec0008000100 */
[----:B------:R-:W-:Y:S01]  /*3c70*/  USEL UR7, URZ, 0x1, UP0 ;  /* 0x00000001ff077887 */ /* 0x000fe20008000000 */
[----:B------:R-:W-:Y:S01]  /*3c80*/  ISETP.NE.AND P0, PT, R8, 0x2, PT ;  /* 0x000000020800780c */ /* 0x000fe20003f05270 */
[----:B------:R-:W-:Y:S01]  /*3c90*/  USEL UR5, UR4, URZ, UP0 ;  /* 0x000000ff04057287 */ /* 0x000fe20008000000 */
[----:B------:R-:W2:Y:S03]  /*3ca0*/  SYNCS.PHASECHK.TRANS64.TRYWAIT P1, [R2+URZ+0x1d0], R5 ;  /* 0x0001d005020075a7 */ /* 0x000ea600080211ff */
[----:B------:R-:W-:Y:S01]  /*3cb0*/  LOP3.LUT R12, R12, UR7, RZ, 0x3c, !PT ;  /* 0x000000070c0c7c12 */ /* 0x000fe2000f8e3cff */
[----:B-12---:R-:W-:Y:S07]  /*3cc0*/  @!P1 BRA `(.L_x_73) ;  /* 0x0000005c00149947 */ /* 0x006fee0003800000 */
.L_x_203:
[C---:B------:R-:W-:Y:S01]  /*3cd0*/  LEA R4, R11.reuse, UR6, 0x4 ;  /* 0x000000060b047c11 */ /* 0x040fe2000f8e20ff */
[----:B-1----:R-:W-:Y:S01]  /*3ce0*/  VIADD R2, R2, 0x1e0 ;  /* 0x000001e002027836 */ /* 0x002fe20000000000 */
[----:B------:R-:W-:Y:S01]  /*3cf0*/  SEL R8, R8, RZ, P0 ;  /* 0x000000ff08087207 */ /* 0x000fe20000000000 */
[----:B------:R-:W-:-:S03]  /*3d00*/  VIADD R11, R11, 0x1 ;  /* 0x000000010b0b7836 */ /* 0x000fc60000000000 */
[----:B------:R-:W1:Y:S01]  /*3d10*/  LDS.128 R4, [R4+0x260] ;  /* 0x0002600004047984 */ /* 0x000e620000000c00 */
[----:B------:R-:W-:Y:S02]  /*3d20*/  PRMT R2, RZ, 0x654, R2 ;  /* 0x00000654ff027816 */ /* 0x000fe40000000002 */
[C---:B------:R-:W-:Y:S01]  /*3d30*/  ISETP.NE.AND P1, PT, R11.reuse, 0x2, PT ;  /* 0x000000020b00780c */ /* 0x040fe20003f25270 */
[----:B------:R-:W-:Y:S01]  /*3d40*/  @!PT LDS RZ, [RZ] ;  /* 0x00000000fffff984 */ /* 0x000fe20000000800 */
[----:B------:R-:W-:Y:S01]  /*3d50*/  @!PT LDS RZ, [RZ] ;  /* 0x00000000fffff984 */ /* 0x000fe20000000800 */
[----:B------:R-:W-:Y:S01]  /*3d60*/  @!PT LDS RZ, [RZ] ;  /* 0x00000000fffff984 */ /* 0x000fe20000000800 */
[----:B------:R-:W-:Y:S01]  /*3d70*/  @!PT LDS RZ, [RZ] ;  /* 0x00000000fffff984 */ /* 0x000fe20000000800 */
[----:B------:R2:W-:Y:S06]  /*3d80*/  MEMBAR.ALL.CTA ;  /* 0x0000000000007992 */ /* 0x0005ec0000008000 */
[----:B--2---:R-:W2:Y:S01]  /*3d90*/  FENCE.VIEW.ASYNC.S ;  /* 0x00000000000073c6 */ /* 0x004ea20000000000 */
[----:B------:R-:W-:Y:S01]  /*3da0*/  SEL R11, R11, RZ, P1 ;  /* 0x000000ff0b0b7207 */ /* 0x000fe20000800000 */
[----:B--2---:R2:W-:Y:S01]  /*3db0*/  SYNCS.ARRIVE.TRANS64.RED.A1T0 RZ, [R2+URZ], RZ ;  /* 0x000000ff02ff79a7 */ /* 0x0045e200081004ff */
[----:B-1----:R-:W-:-:S02]  /*3dc0*/  LOP3.LUT P3, RZ, R6, 0x1, RZ, 0xc0, !PT ;  /* 0x0000000106ff7812 */ /* 0x002fc4000786c0ff */
[----:B------:R-:W-:-:S04]  /*3dd0*/  SEL R5, RZ, 0x1, P1 ;  /* 0x00000001ff057807 */ /* 0x000fc80000800000 */
[----:B------:R-:W-:Y:S02]  /*3de0*/  LOP3.LUT R10, R10, R5, RZ, 0x3c, !PT ;  /* 0x000000050a0a7212 */ /* 0x000fe400078e3cff */
[----:B--2---:R-:W-:-:S04]  /*3df0*/  SEL R2, RZ, 0x1, P0 ;  /* 0x00000001ff027807 */ /* 0x004fc80000000000 */
[----:B------:R-:W-:Y:S01]  /*3e00*/  LOP3.LUT R9, R9, R2, RZ, 0x3c, !PT ;  /* 0x0000000209097212 */ /* 0x000fe200078e3cff */
[----:B------:R-:W-:Y:S06]  /*3e10*/  @P3 BRA `(.L_x_74) ;  /* 0xfffffffc002c3947 */ /* 0x000fec000383ffff */
[----:B------:R-:W-:Y:S01]  /*3e20*/  ULEA UR4, UR5, UR6, 0x3 ;  /* 0x0000000605047291 */ /* 0x000fe2000f8e18ff */
[----:B------:R-:W-:-:S08]  /*3e30*/  SHF.L.U32 R3, R12, 0x1f, RZ ;  /* 0x0000001f0c037819 */ /* 0x000fd000000006ff */
[----:B------:R-:W1:Y:S02]  /*3e40*/  SYNCS.PHASECHK.TRANS64 P0, [UR4+0x1e0], R3 ;  /* 0x0001e003ff0075a7 */ /* 0x000e640008001004 */
[----:B-1----:R-:W-:Y:S05]  /*3e50*/  @P0 BRA `(.L_x_75) ;  /* 0x0000000000080947 */ /* 0x002fea0003800000 */
[----:B------:R-:W1:Y:S02]  /*3e60*/  SYNCS.PHASECHK.TRANS64.TRYWAIT P0, [UR4+0x1e0], R3 ;  /* 0x0001e003ff0075a7 */ /* 0x000e640008001104 */
[----:B-1----:R-:W-:Y:S05]  /*3e70*/  @!P0 BRA `(.L_x_76) ;  /* 0x0000005800bc8947 */ /* 0x002fea0003800000 */
.L_x_75:
[----:B------:R-:W-:-:S04]  /*3e80*/  UIADD3 UR7, UPT, UPT, UR5, 0x1, URZ ;  /* 0x0000000105077890 */ /* 0x000fc8000fffe0ff */
[----:B------:R-:W-:-:S04]  /*3e90*/  UISETP.NE.AND UP0, UPT, UR7, 0x2, UPT ;  /* 0x000000020700788c */ /* 0x000fc8000bf05270 */
[----:B------:R-:W-:Y:S02]  /*3ea0*/  USEL UR8, URZ, 0x1, UP0 ;  /* 0x00000001ff087887 */ /* 0x000fe40008000000 */
[----:B------:R-:W-:-:S04]  /*3eb0*/  USEL UR7, UR7, URZ, UP0 ;  /* 0x000000ff07077287 */ /* 0x000fc80008000000 */
[----:B------:R-:W-:Y:S01]  /*3ec0*/  ULEA UR7, UR7, UR6, 0x3 ;  /* 0x0000000607077291 */ /* 0x000fe2000f8e18ff */
[----:B-1----:R-:W-:-:S04]  /*3ed0*/  LOP3.LUT R3, R12, UR8, RZ, 0x3c, !PT ;  /* 0x000000080c037c12 */ /* 0x002fc8000f8e3cff */
[----:B------:R-:W-:-:S04]  /*3ee0*/  SHF.L.U32 R0, R3, 0x1f, RZ ;  /* 0x0000001f03007819 */ /* 0x000fc800000006ff */
[----:B------:R-:W1:Y:S02]  /*3ef0*/  SYNCS.PHASECHK.TRANS64 P0, [UR7+0x1e0], R0 ;  /* 0x0001e000ff0075a7 */ /* 0x000e640008001007 */
[----:B-1----:R-:W-:Y:S05]  /*3f00*/  @P0 EXIT ;  /* 0x000000000000094d */ /* 0x002fea0003800000 */
[----:B------:R-:W-:Y:S02]  /*3f10*/  SHF.L.U32 R3, R3, 0x1f, RZ ;  /* 0x0000001f03037819 */ /* 0x000fe400000006ff */
[----:B------:R-:W-:-:S07]  /*3f20*/  MOV R0, UR7 ;  /* 0x0000000700007c02 */ /* 0x000fce0008000f00 */
.L_x_77:
[----:B-1----:R1:W2:Y:S02]  /*3f30*/  SYNCS.PHASECHK.TRANS64.TRYWAIT P0, [R0+URZ+0x1e0], R3 ;  /* 0x0001e003000075a7 */ /* 0x0022a400080011ff */
[----:B--2---:R-:W-:Y:S05]  /*3f40*/  @!P0 NANOSLEEP.SYNCS 0x989680 ;  /* 0x009896800000895d */ /* 0x004fea0003900000 */
[----:B------:R-:W2:Y:S02]  /*3f50*/  @!P0 SYNCS.PHASECHK.TRANS64 P0, [R0+URZ+0x1e0], R3 ;  /* 0x0001e003000085a7 */ /* 0x000ea400080010ff */
[----:B--2---:R-:W-:Y:S05]  /*3f60*/  @P0 EXIT ;  /* 0x000000000000094d */ /* 0x004fea0003800000 */
[----:B------:R-:W-:Y:S05]  /*3f70*/  BRA `(.L_x_77) ;  /* 0xfffffffc00ec7947 */ /* 0x000fea000383ffff */
.L_x_70:
[----:B------:R-:W-:Y:S05]  /*3f80*/  BRA.U UP4, `(.L_x_78) ;  /* 0x0000001104a07547 */ /* 0x000fea000b800000 */
[----:B------:R-:W-:Y:S01]  /*3f90*/  UMOV UR4, 0x40 ;  /* 0x0000004000047882 */ /* 0x000fe20000000000 */
[----:B------:R-:W-:Y:S01]  /*3fa0*/  NOP ;  /* 0x0000000000007918 */ /* 0x000fe20000000000 */
[----:B------:R-:W-:Y:S01]  /*3fb0*/  ULEA UR5, UR46, UR4, 0x18 ;  /* 0x000000042e057291 */ /* 0x000fe2000f8ec0ff */
[----:B------:R-:W-:Y:S02]  /*3fc0*/  UMOV UR6, 0x400 ;  /* 0x0000040000067882 */ /* 0x000fe40000000000 */
[----:B------:R-:W-:-:S06]  /*3fd0*/  ULEA UR6, UR46, UR6, 0x18 ;  /* 0x000000062e067291 */ /* 0x000fcc000f8ec0ff */
[----:B------:R-:W1:Y:S02]  /*3fe0*/  LDS.U8 R0, [UR5+0x1c] ;  /* 0x00001c05ff007984 */ /* 0x000e640008000000 */
[----:B-1----:R-:W-:-:S13]  /*3ff0*/  ISETP.NE.AND P0, PT, R0, RZ, PT ;  /* 0x000000ff0000720c */ /* 0x002fda0003f05270 */
[----:B------:R-:W-:Y:S05]  /*4000*/  @P0 BRA `(.L_x_79) ;  /* 0x0000000400080947 */ /* 0x000fea0003800000 */
[----:B------:R-:W-:Y:S02]  /*4010*/  UISETP.NE.U32.AND UP1, UPT, UR33, 0x1, UPT ;  /* 0x000000012100788c */ /* 0x000fe4000bf25070 */
[----:B------:R-:W-:-:S07]  /*4020*/  UIADD3 UR7, UPT, UPT, UR5, 0x8, URZ ;  /* 0x0000000805077890 */ /* 0x000fce000fffe0ff */
[----:B------:R-:W-:Y:S05]  /*4030*/  BRA.U !UP1, `(.L_x_80) ;  /* 0x00000001099c7547 */ /* 0x000fea000b800000 */
[----:B------:R-:W-:Y:S01]  /*4040*/  ELECT P0, URZ, PT ;  /* 0x0000000000ff782f */ /* 0x000fe20003800000 */
[----:B------:R-:W-:-:S12]  /*4050*/  BSSY B0, `(.L_x_80) ;  /* 0x0000025000007945 */ /* 0x000fd80003800000 */
[----:B------:R-:W-:Y:S05]  /*4060*/  @!P0 BRA `(.L_x_81) ;  /* 0x00000000008c8947 */ /* 0x000fea0003800000 */
[----:B------:R-:W-:-:S05]  /*4070*/  UMOV UR4, 0x10 ;  /* 0x0000001000047882 */ /* 0x000fca0000000000 */
[----:B------:R-:W-:Y:S04]  /*4080*/  DEPBAR.LE SB1, 0x36 ;  /* 0x00009d800000791a */ /* 0x000fe80000000000 */
[----:B------:R-:W1:Y:S02]  /*4090*/  UTCATOMSWS.2CTA.FIND_AND_SET.ALIGN UP0, UR4, UR4 ;  /* 0x00000004000475e3 */ /* 0x000e640008200800 */
[----:B-1----:R-:W-:Y:S01]  /*40a0*/  MOV R11, UR4 ;  /* 0x00000004000b7c02 */ /* 0x002fe20008000f00 */
[----:B------:R-:W-:Y:S06]  /*40b0*/  BRA.U UP0, `(.L_x_82) ;  /* 0x0000000100187547 */ /* 0x000fec000b800000 */
.L_x_83:
[----:B------:R-:W-:Y:S05]  /*40c0*/  NANOSLEEP 0x64 ;  /* 0x000000640000795d */ /* 0x000fea0003800000 */
[----:B------:R-:W-:-:S05]  /*40d0*/  UMOV UR4, 0x10 ;  /* 0x0000001000047882 */ /* 0x000fca0000000000 */
[----:B------:R-:W-:Y:S04]  /*40e0*/  DEPBAR.LE SB1, 0x36 ;  /* 0x00009d800000791a */ /* 0x000fe80000000000 */
[----:B------:R-:W1:Y:S02]  /*40f0*/  UTCATOMSWS.2CTA.FIND_AND_SET.ALIGN UP0, UR4, UR4 ;  /* 0x00000004000475e3 */ /* 0x000e640008200800 */
[----:B-1----:R-:W-:Y:S01]  /*4100*/  MOV R11, UR4 ;  /* 0x00000004000b7c02 */ /* 0x002fe20008000f00 */
[----:B------:R-:W-:Y:S05]  /*4110*/  BRA.U !UP0, `(.L_x_83) ;  /* 0xfffffffd08e87547 */ /* 0x000fea000b83ffff */
.L_x_82:
[----:B------:R-:W1:Y:S01]  /*4120*/  LDS R7, [UR5+0x10] ;  /* 0x00001005ff077984 */ /* 0x000e620008000800 */
[----:B------:R-:W-:Y:S01]  /*4130*/  IMAD.U32 R5, RZ, RZ, UR6 ;  /* 0x00000006ff057e24 */ /* 0x000fe2000f8e00ff */
[----:B------:R-:W-:-:S03]  /*4140*/  MOV R4, UR34 ;  /* 0x0000002200047c02 */ /* 0x000fc60008000f00 */
[----:B------:R-:W-:Y:S01]  /*4150*/  VIADD R5, R5, 0x280 ;  /* 0x0000028005057836 */ /* 0x000fe20000000000 */
[----:B-1----:R-:W-:-:S04]  /*4160*/  SHF.L.U32 R7, R7, 0x1f, RZ ;  /* 0x0000001f07077819 */ /* 0x002fc800000006ff */
[----:B------:R-:W1:Y:S02]  /*4170*/  SYNCS.PHASECHK.TRANS64.TRYWAIT P0, [UR5+0x8], R7 ;  /* 0x00000807ff0075a7 */ /* 0x000e640008001105 */
[----:B-1----:R-:W-:Y:S05]  /*4180*/  @P0 BRA `(.L_x_84) ;  /* 0x0000000000080947 */ /* 0x002fea0003800000 */
[----:B------:R-:W1:Y:S02]  /*4190*/  SYNCS.PHASECHK.TRANS64.TRYWAIT P0, [UR5+0x8], R7 ;  /* 0x00000807ff0075a7 */ /* 0x000e640008001105 */
[----:B-1----:R-:W-:Y:S05]  /*41a0*/  @!P0 BRA `(.L_x_85) ;  /* 0x0000005800088947 */ /* 0x002fea0003800000 */
.L_x_84:
[----:B-1----:R-:W-:Y:S01]  /*41b0*/  HFMA2 R0, -RZ, RZ, 0, 5.9604644775390625e-08 ;  /* 0x00000001ff007431 */ /* 0x002fe200000001ff */
[----:B------:R-:W-:Y:S01]  /*41c0*/  UPRMT UR4, UR34, 0x654, UR7 ;  /* 0x0000065422047896 */ /* 0x000fe20008000007 */
[----:B------:R-:W-:Y:S01]  /*41d0*/  IMAD.MOV.U32 R8, RZ, RZ, 0xffff ;  /* 0x0000ffffff087424 */ /* 0x000fe200078e00ff */
[----:B------:R-:W-:Y:S01]  /*41e0*/  PRMT R4, R4, 0x654, R5 ;  /* 0x0000065404047816 */ /* 0x000fe20000000005 */
[----:B------:R-:W-:Y:S02]  /*41f0*/  IMAD.MOV.U32 R6, RZ, RZ, 0x4 ;  /* 0x00000004ff067424 */ /* 0x000fe400078e00ff */
[----:B------:R-:W-:Y:S01]  /*4200*/  IMAD.SHL.U32 R9, R11, 0x20, RZ ;  /* 0x000000200b097824 */ /* 0x000fe200078e00ff */
[----:B------:R-:W-:Y:S02]  /*4210*/  MOV R5, UR4 ;  /* 0x0000000400057c02 */ /* 0x000fe40008000f00 */
[-C--:B------:R-:W-:Y:S01]  /*4220*/  SHF.L.U32 R8, R8, R11.reuse, RZ ;  /* 0x0000000b08087219 */ /* 0x080fe200000006ff */
[----:B------:R1:W-:Y:S01]  /*4230*/  SYNCS.ARRIVE.TRANS64.RED RZ, [UR4], R6 ;  /* 0x00000006ffff79a7 */ /* 0x0003e20008000404 */
[----:B------:R-:W-:Y:S01]  /*4240*/  SHF.L.U32 R7, R0, R11, RZ ;  /* 0x0000000b00077219 */ /* 0x000fe200000006ff */
[----:B------:R1:W-:Y:S04]  /*4250*/  STS [UR6+0x280], R9 ;  /* 0x00028009ff007988 */ /* 0x0003e80008000806 */
[----:B------:R1:W-:Y:S04]  /*4260*/  STAS [R4.64], R11 ;  /* 0x0000000b04007dbd */ /* 0x0003e8000c0008ff */
[----:B------:R1:W-:Y:S04]  /*4270*/  ATOMS.OR RZ, [UR5+0x14], R8 ;  /* 0x00001408ffff798c */ /* 0x0003e8000b000005 */
[----:B------:R1:W-:Y:S04]  /*4280*/  ATOMS.OR RZ, [UR5+0x18], R7 ;  /* 0x00001807ffff798c */ /* 0x0003e8000b000005 */
[----:B------:R1:W-:Y:S02]  /*4290*/  ATOMS.XOR RZ, [UR5+0x10], R0 ;  /* 0x00001000ffff798c */ /* 0x0003e4000b800005 */
.L_x_81:
[----:B------:R-:W-:Y:S05]  /*42a0*/  BSYNC B0 ;  /* 0x0000000000007941 */ /* 0x000fea0003800000 */
.L_x_80:
[----:B------:R-:W-:Y:S05]  /*42b0*/  BRA.U UP1, `(.L_x_86) ;  /* 0x00000001016c7547 */ /* 0x000fea000b800000 */
[----:B------:R-:W-:-:S03]  /*42c0*/  UMOV UR4, 0xffffffff ;  /* 0xffffffff00047882 */ /* 0x000fc60000000000 */
[----:B------:R-:W-:Y:S05]  /*42d0*/  BRA.DIV UR4, `(.L_x_87) ;  /* 0x0000005604d47947 */ /* 0x000fea000b800000 */
[----:B------:R-:W-:-:S13]  /*42e0*/  ELECT P6, URZ, PT ;  /* 0x0000000000ff782f */ /* 0x000fda00038c0000 */
.L_x_207:
[----:B------:R-:W-:Y:S05]  /*42f0*/  @!P6 BRA `(.L_x_86) ;  /* 0x00000000005ce947 */ /* 0x000fea0003800000 */
[----:B-1----:R-:W1:Y:S02]  /*4300*/  LDS R5, [UR5+0x10] ;  /* 0x00001005ff057984 */ /* 0x002e640008000800 */
[----:B-1----:R-:W-:-:S04]  /*4310*/  SHF.L.U32 R5, R5, 0x1f, RZ ;  /* 0x0000001f05057819 */ /* 0x002fc800000006ff */
[----:B------:R-:W1:Y:S02]  /*4320*/  SYNCS.PHASECHK.TRANS64.TRYWAIT P0, [UR5+0x8], R5 ;  /* 0x00000805ff0075a7 */ /* 0x000e640008001105 */
[----:B-1----:R-:W-:Y:S05]  /*4330*/  @P0 BRA `(.L_x_88) ;  /* 0x0000000000080947 */ /* 0x002fea0003800000 */
[----:B------:R-:W1:Y:S02]  /*4340*/  SYNCS.PHASECHK.TRANS64.TRYWAIT P0, [UR5+0x8], R5 ;  /* 0x00000805ff0075a7 */ /* 0x000e640008001105 */
[----:B-1----:R-:W-:Y:S05]  /*4350*/  @!P0 BRA `(.L_x_89) ;  /* 0x0000005400d48947 */ /* 0x002fea0003800000 */
.L_x_88:
[----:B------:R-:W2:Y:S01]  /*4360*/  LDS R7, [UR6+0x280] ;  /* 0x00028006ff077984 */ /* 0x000ea20008000800 */
[----:B-1----:R-:W-:Y:S02]  /*4370*/  HFMA2 R0, -RZ, RZ, 0, 5.9604644775390625e-08 ;  /* 0x00000001ff007431 */ /* 0x002fe400000001ff */
[----:B------:R-:W-:Y:S01]  /*4380*/  IMAD.MOV.U32 R4, RZ, RZ, 0xffff ;  /* 0x0000ffffff047424 */ /* 0x000fe200078e00ff */
[----:B------:R-:W-:Y:S01]  /*4390*/  UPRMT UR4, UR34, 0x654, UR7 ;  /* 0x0000065422047896 */ /* 0x000fe20008000007 */
[----:B--2---:R-:W-:-:S03]  /*43a0*/  IMAD.SHL.U32 R5, R7, 0x20, RZ ;  /* 0x0000002007057824 */ /* 0x004fc600078e00ff */
[-C--:B------:R-:W-:Y:S02]  /*43b0*/  SHF.L.U32 R4, R4, R7.reuse, RZ ;  /* 0x0000000704047219 */ /* 0x080fe400000006ff */
[----:B------:R-:W-:Y:S01]  /*43c0*/  SHF.L.U32 R7, R0, R7, RZ ;  /* 0x0000000700077219 */ /* 0x000fe200000006ff */
[----:B------:R2:W-:Y:S04]  /*43d0*/  STS [UR6+0x280], R5 ;  /* 0x00028005ff007988 */ /* 0x0005e80008000806 */
[----:B------:R2:W-:Y:S04]  /*43e0*/  ATOMS.OR RZ, [UR5+0x14], R4 ;  /* 0x00001404ffff798c */ /* 0x0005e8000b000005 */
[----:B------:R2:W-:Y:S01]  /*43f0*/  ATOMS.OR RZ, [UR5+0x18], R7 ;  /* 0x00001807ffff798c */ /* 0x0005e2000b000005 */
[----:B------:R-:W-:Y:S03]  /*4400*/  SYNCS.ARRIVE.TRANS64.RED.A1T0 RZ, [UR4], RZ ;  /* 0x000000ffffff79a7 */ /* 0x000fe60008100404 */
[----:B------:R2:W-:Y:S01]  /*4410*/  ATOMS.XOR RZ, [UR5+0x10], R0 ;  /* 0x00001000ffff798c */ /* 0x0005e2000b800005 */
[----:B------:R-:W-:Y:S05]  /*4420*/  BRA `(.L_x_86) ;  /* 0x0000000000107947 */ /* 0x000fea0003800000 */
.L_x_79:
[----:B------:R-:W-:Y:S02]  /*4430*/  MOV R0, 0xffffffff ;  /* 0xffffffff00007802 */ /* 0x000fe40000000f00 */
[----:B------:R-:W-:-:S03]  /*4440*/  MOV R4, 0x4470 ;  /* 0x0000447000047802 */ /* 0x000fc60000000f00 */
[----:B------:R1:W-:Y:S04]  /*4450*/  STS [UR6+0x280], R0 ;  /* 0x00028000ff007988 */ /* 0x0003e80008000806 */
[----:B-1---5:R-:W-:Y:S05]  /*4460*/  CALL.REL.NOINC `($__internal_1_$__cuda_sm10x_tcgen05_guardrail_trap_phase_invalid_during_alloc) ;  /* 0x0000005c001c7944 */ /* 0x022fea0003c00000 */
.L_x_86:
[----:B------:R-:W-:Y:S05]  /*4470*/  WARPSYNC.ALL ;  /* 0x0000000000007948 */ /* 0x000fea0003800000 */
[----:B------:R-:W3:Y:S01]  /*4480*/  S2UR UR4, SR_CgaCtaId ;  /* 0x00000000000479c3 */ /* 0x000ee20000008800 */
[----:B------:R-:W-:Y:S01]  /*4490*/  UMOV UR17, 0x400 ;  /* 0x0000040000117882 */ /* 0x000fe20000000000 */
[----:B------:R-:W-:-:S06]  /*44a0*/  NOP ;  /* 0x0000000000007918 */ /* 0x000fcc0000000000 */
[----:B------:R-:W-:Y:S06]  /*44b0*/  BAR.ARV 0x6, 0xa0 ;  /* 0x0182800000007b1d */ /* 0x000fec0000002000 */
[----:B------:R-:W4:Y:S01]  /*44c0*/  LDCU UR6, c[0x0][0x38c] ;  /* 0x00007180ff0677ac */ /* 0x000f220008000800 */
[----:B------:R-:W-:Y:S01]  /*44d0*/  LOP3.LUT R3, R3, 0xffff, RZ, 0xc0, !PT ;  /* 0x0000ffff03037812 */ /* 0x000fe200078ec0ff */
[----:B-1----:R-:W-:Y:S01]  /*44e0*/  IMAD.MOV.U32 R9, RZ, RZ, 0x1 ;  /* 0x00000001ff097424 */ /* 0x002fe200078e00ff */
[----:B------:R-:W-:Y:S01]  /*44f0*/  LOP3.LUT R2, R2, 0xffff, RZ, 0xc0, !PT ;  /* 0x0000ffff02027812 */ /* 0x000fe200078ec0ff */
[----:B------:R-:W-:Y:S01]  /*4500*/  IMAD.MOV.U32 R8, RZ, RZ, RZ ;  /* 0x000000ffff087224 */ /* 0x000fe200078e00ff */
[----:B------:R-:W-:Y:S01]  /*4510*/  R2UR UR20, R3 ;  /* 0x00000000031472ca */ /* 0x000fe200000e0000 */
[----:B------:R-:W-:Y:S01]  /*4520*/  UMOV UR24, URZ ;  /* 0x000000ff00187c82 */ /* 0x000fe20008000000 */
[----:B------:R-:W-:-:S02]  /*4530*/  R2UR UR30, R2 ;  /* 0x00000000021e72ca */ /* 0x000fc400000e0000 */
[----:B------:R-:W-:Y:S01]  /*4540*/  CS2R R2, SRZ ;  /* 0x0000000000027805 */ /* 0x000fe2000001ff00 */
[----:B------:R-:W-:Y:S01]  /*4550*/  UMOV UR15, URZ ;  /* 0x000000ff000f7c82 */ /* 0x000fe20008000000 */
[----:B---3--:R-:W-:Y:S01]  /*4560*/  ULEA UR17, UR4, UR17, 0x18 ;  /* 0x0000001104117291 */ /* 0x008fe2000f8ec0ff */
[----:B------:R-:W-:Y:S01]  /*4570*/  UMOV UR14, URZ ;  /* 0x000000ff000e7c82 */ /* 0x000fe20008000000 */
[----:B------:R-:W-:Y:S02]  /*4580*/  UISETP.NE.AND UP3, UPT, UR33, URZ, UPT ;  /* 0x000000ff2100728c */ /* 0x000fe4000bf65270 */
[----:B------:R-:W-:Y:S02]  /*4590*/  UIADD3 UR5, UPT, UPT, UR17, 0x4400, URZ ;  /* 0x0000440011057890 */ /* 0x000fe4000fffe0ff */
[----:B------:R-:W-:-:S03]  /*45a0*/  UIADD3 UR4, UPT, UPT, UR17, 0x1e400, URZ ;  /* 0x0001e40011047890 */ /* 0x000fc6000fffe0ff */
[----:B--2---:R-:W1:Y:S01]  /*45b0*/  LDS R0, [UR17+0x280] ;  /* 0x00028011ff007984 */ /* 0x004e620008000800 */
[----:B----4-:R-:W-:Y:S02]  /*45c0*/  UIADD3 UR6, UPT, UPT, UR6, 0x3f, URZ ;  /* 0x0000003f06067890 */ /* 0x010fe4000fffe0ff */
[----:B------:R-:W-:Y:S02]  /*45d0*/  USHF.R.U32.HI UR5, URZ, 0x4, UR5 ;  /* 0x00000004ff057899 */ /* 0x000fe40008011605 */
[----:B------:R-:W-:Y:S02]  /*45e0*/  USHF.R.S32.HI UR25, URZ, 0x1f, UR6 ;  /* 0x0000001fff197899 */ /* 0x000fe40008011406 */
[----:B------:R-:W-:Y:S02]  /*45f0*/  USHF.R.U32.HI UR4, URZ, 0x4, UR4 ;  /* 0x00000004ff047899 */ /* 0x000fe40008011604 */
[----:B------:R-:W-:Y:S02]  /*4600*/  ULEA.HI UR25, UR25, UR6, URZ, 0x6 ;  /* 0x0000000619197291 */ /* 0x000fe4000f8f30ff */
[----:B------:R-:W-:-:S02]  /*4610*/  ULOP3.LUT UR5, UR5, 0x3fff, URZ, 0xc0, !UPT ;  /* 0x00003fff05057892 */ /* 0x000fc4000f8ec0ff */
[----:B------:R-:W-:Y:S02]  /*4620*/  USHF.R.S32.HI UR25, URZ, 0x6, UR25 ;  /* 0x00000006ff197899 */ /* 0x000fe40008011419 */
[----:B------:R-:W-:Y:S02]  /*4630*/  ULOP3.LUT UR22, UR4, 0x3fff, URZ, 0xc0, !UPT ;  /* 0x00003fff04167892 */ /* 0x000fe4000f8ec0ff */
[----:B------:R-:W-:Y:S02]  /*4640*/  UISETP.LT.AND UP0, UPT, UR25, 0x1, UPT ;  /* 0x000000011900788c */ /* 0x000fe4000bf01270 */
[----:B------:R-:W-:Y:S02]  /*4650*/  ULOP3.LUT UR21, UR5, 0x10000, URZ, 0xfc, !UPT ;  /* 0x0001000005157892 */ /* 0x000fe4000f8efcff */
[----:B------:R-:W-:Y:S02]  /*4660*/  ULOP3.LUT UR22, UR22, 0x10000, URZ, 0xfc, !UPT ;  /* 0x0001000016167892 */ /* 0x000fe4000f8efcff */
[----:B------:R-:W-:Y:S01]  /*4670*/  USEL UR31, UR25, 0x1, !UP0 ;  /* 0x00000001191f7887 */ /* 0x000fe2000c000000 */
[----:B------:R-:W-:Y:S01]  /*4680*/  UMOV UR28, 0x0 ;  /* 0x00000000001c7882 */ /* 0x000fe20000000000 */
[----:B------:R-:W-:Y:S01]  /*4690*/  UMOV UR29, 0x8200010 ;  /* 0x08200010001d7882 */ /* 0x000fe20000000000 */
[----:B------:R-:W-:Y:S01]  /*46a0*/  UMOV UR26, 0x0 ;  /* 0x00000000001a7882 */ /* 0x000fe20000000000 */
[----:B------:R-:W-:Y:S01]  /*46b0*/  UMOV UR27, 0x8200010 ;  /* 0x08200010001b7882 */ /* 0x000fe20000000000 */
[----:B-1----:R-:W-:-:S15]  /*46c0*/  R2UR UR32, R0 ;  /* 0x00000000002072ca */ /* 0x002fde00000e0000 */
.L_x_97:
[C---:B------:R-:W-:Y:S02]  /*46d0*/  LEA R0, R8.reuse, UR17, 0x3 ;  /* 0x0000001108007c11 */ /* 0x040fe4000f8e18ff */
[----:B------:R-:W-:Y:S02]  /*46e0*/  SHF.L.U32 R5, R3, 0x1f, RZ ;  /* 0x0000001f03057819 */ /* 0x000fe400000006ff */
[----:B------:R-:W-:Y:S02]  /*46f0*/  LEA R4, R8, UR17, 0x4 ;  /* 0x0000001108047c11 */ /* 0x000fe4000f8e20ff */
[----:B------:R-:W1:Y:S02]  /*4700*/  SYNCS.PHASECHK.TRANS64.TRYWAIT P0, [R0+URZ+0x1d0], R5 ;  /* 0x0001d005000075a7 */ /* 0x000e6400080011ff */
[----:B-1-3--:R-:W-:Y:S05]  /*4710*/  @!P0 BRA `(.L_x_90) ;  /* 0x0000005000fc8947 */ /* 0x00afea0003800000 */
.L_x_208:
[----:B-1----:R-:W1:Y:S01]  /*4720*/  LDS.128 R4, [R4+0x260] ;  /* 0x0002600004047984 */ /* 0x002e620000000c00 */
[----:B------:R-:W-:Y:S02]  /*4730*/  VIADD R0, R0, 0x1e0 ;  /* 0x000001e000007836 */ /* 0x000fe40000000000 */
[----:B------:R-:W-:Y:S01]  /*4740*/  VIADD R8, R8, 0x1 ;  /* 0x0000000108087836 */ /* 0x000fe20000000000 */
[----:B------:R-:W-:Y:S01]  /*4750*/  @!PT LDS RZ, [RZ] ;  /* 0x00000000fffff984 */ /* 0x000fe20000000800 */
[----:B------:R-:W-:Y:S01]  /*4760*/  @!PT LDS RZ, [RZ] ;  /* 0x00000000fffff984 */ /* 0x000fe20000000800 */
[----:B------:R-:W-:Y:S01]  /*4770*/  @!PT LDS RZ, [RZ] ;  /* 0x00000000fffff984 */ /* 0x000fe20000000800 */
[----:B------:R-:W-:Y:S01]  /*4780*/  @!PT LDS RZ, [RZ] ;  /* 0x00000000fffff984 */ /* 0x000fe20000000800 */
[----:B------:R2:W-:Y:S06]  /*4790*/  MEMBAR.ALL.CTA ;  /* 0x0000000000007992 */ /* 0x0005ec0000008000 */
[----:B--2---:R-:W2:Y:S01]  /*47a0*/  FENCE.VIEW.ASYNC.S ;  /* 0x00000000000073c6 */ /* 0x004ea20000000000 */
[----:B------:R-:W-:-:S04]  /*47b0*/  PRMT R0, RZ, 0x654, R0 ;  /* 0x00000654ff007816 */ /* 0x000fc80000000000 */
[----:B--2---:R2:W-:Y:S01]  /*47c0*/  SYNCS.ARRIVE.TRANS64.RED.A1T0 RZ, [R0+URZ], RZ ;  /* 0x000000ff00ff79a7 */ /* 0x0045e200081004ff */
[----:B-1----:R-:W-:Y:S01]  /*47d0*/  LOP3.LUT P1, RZ, R6, 0x1, RZ, 0xc0, !PT ;  /* 0x0000000106ff7812 */ /* 0x002fe2000782c0ff */
[----:B--2---:R-:W-:-:S12]  /*47e0*/  BRA.U UP3, `(.L_x_91) ;  /* 0x0000000103e07547 */ /* 0x004fd8000b800000 */
[----:B------:R-:W1:Y:S01]  /*47f0*/  LDCU UR4, c[0x0][0x38c] ;  /* 0x00007180ff0477ac */ /* 0x000e620008000800 */
[----:B------:R-:W-:Y:S02]  /*4800*/  PLOP3.LUT P2, PT, PT, PT, PT, 0x80, 0x8 ;  /* 0x000000000008781c */ /* 0x000fe40003f4f070 */
[----:B------:R-:W-:Y:S01]  /*4810*/  SHF.L.U32 R5, R9, 0x1f, RZ ;  /* 0x0000001f09057819 */ /* 0x000fe200000006ff */
[----:B------:R-:W-:Y:S02]  /*4820*/  ULEA UR23, UR24, UR17, 0x3 ;  /* 0x0000001118177291 */ /* 0x000fe4000f8e18ff */
[----:B------:R-:W-:Y:S02]  /*4830*/  ULEA UR18, UR24, UR32, 0x6 ;  /* 0x0000002018127291 */ /* 0x000fe4000f8e30ff */
[----:B-1----:R-:W-:-:S06]  /*4840*/  UISETP.GE.AND UP0, UPT, UR4, 0x1, UPT ;  /* 0x000000010400788c */ /* 0x002fcc000bf06270 */
[----:B------:R-:W-:-:S05]  /*4850*/  PLOP3.LUT P0, PT, PT, PT, UP0, 0x80, 0x8 ;  /* 0x000000000008781c */ /* 0x000fca0003f0f008 */
[----:B------:R-:W-:-:S08]  /*4860*/  @UP0 ULEA UR4, UR15, UR17, 0x3 ;  /* 0x000000110f040291 */ /* 0x000fd0000f8e18ff */
[----:B------:R-:W-:-:S04]  /*4870*/  @P0 SHF.L.U32 R0, R2, 0x1f, RZ ;  /* 0x0000001f02000819 */ /* 0x000fc800000006ff */
[----:B------:R1:W2:Y:S01]  /*4880*/  @P0 SYNCS.PHASECHK.TRANS64.TRYWAIT P2, [UR4], R0 ;  /* 0x00000000ff0005a7 */ /* 0x0002a20008041104 */
[----:B------:R-:W3:Y:S02]  /*4890*/  SYNCS.PHASECHK.TRANS64.TRYWAIT P0, [UR23+0x210], R5 ;  /* 0x00021005ff0075a7 */ /* 0x000ee40008001117 */
[----:B-123--:R-:W-:Y:S05]  /*48a0*/  @!P0 BRA `(.L_x_92) ;  /* 0x0000005000ac8947 */ /* 0x00efea0003800000 */
.L_x_210:
[----:B------:R-:W-:Y:S01]  /*48b0*/  UMOV UR19, UR14 ;  /* 0x0000000e00137c82 */ /* 0x000fe20008000000 */
[----:B------:R-:W-:Y:S05]  /*48c0*/  BRA.U !UP0, `(.L_x_93) ;  /* 0x0000000108987547 */ /* 0x000fea000b800000 */
[----:B------:R-:W-:Y:S02]  /*48d0*/  UIADD3 UR19, UPT, UPT, UR31, UR14, URZ ;  /* 0x0000000e1f137290 */ /* 0x000fe4000fffe0ff */
[----:B------:R-:W-:Y:S01]  /*48e0*/  UPLOP3.LUT UP2, UPT, UPT, UPT, UPT, 0x40, 0x4 ;  /* 0x000000000004789c */ /* 0x000fe20003f4e870 */
[----:B------:R-:W-:Y:S01]  /*48f0*/  UMOV UR16, UR25 ;  /* 0x0000001900107c82 */ /* 0x000fe20008000000 */
[----:B------:R-:W-:-:S09]  /*4900*/  UMOV UR6, UR15 ;  /* 0x0000000f00067c82 */ /* 0x000fd20008000000 */
.L_x_96:
[----:B--2---:R-:W-:Y:S01]  /*4910*/  ULEA UR5, UR6, UR17, 0x3 ;  /* 0x0000001106057291 */ /* 0x004fe2000f8e18ff */
[----:B---3--:R-:W-:Y:S11]  /*4920*/  @P2 BRA `(.L_x_94) ;  /* 0x00000000000c2947 */ /* 0x008ff60003800000 */
[----:B-1----:R-:W-:Y:S04]  /*4930*/  SHF.L.U32 R5, R2, 0x1f, RZ ;  /* 0x0000001f02057819 */ /* 0x002fe800000006ff */
[----:B------:R-:W1:Y:S02]  /*4940*/  SYNCS.PHASECHK.TRANS64.TRYWAIT P0, [UR5], R5 ;  /* 0x00000005ff0075a7 */ /* 0x000e640008001105 */
[----:B-1----:R-:W-:Y:S05]  /*4950*/  @!P0 BRA `(.L_x_95) ;  /* 0x0000005000988947 */ /* 0x002fea0003800000 */
.L_x_94:
[----:B------:R-:W-:Y:S01]  /*4960*/  UISETP.NE.AND UP0, UPT, UR16, 0x1, UPT ;  /* 0x000000011000788c */ /* 0x000fe2000bf05270 */
[----:B------:R-:W-:Y:S01]  /*4970*/  PLOP3.LUT P2, PT, PT, PT, PT, 0x80, 0x8 ;  /* 0x000000000008781c */ /* 0x000fe20003f4f070 */
[----:B------:R-:W-:Y:S02]  /*4980*/  UIADD3 UR4, UPT, UPT, UR6, 0x1, URZ ;  /* 0x0000000106047890 */ /* 0x000fe4000fffe0ff */
[----:B------:R-:W-:Y:S02]  /*4990*/  ULEA UR12, UR6, UR22, 0x8 ;  /* 0x00000016060c7291 */ /* 0x000fe4000f8e40ff */
[----:B------:R-:W-:Y:S01]  /*49a0*/  UISETP.NE.AND UP1, UPT, UR4, 0x1a, UPT ;  /* 0x0000001a0400788c */ /* 0x000fe2000bf25270 */
[----:B------:R-:W-:Y:S01]  /*49b0*/  PLOP3.LUT P0, PT, PT, PT, UP0, 0x80, 0x8 ;  /* 0x000000000008781c */ /* 0x000fe20003f0f008 */
[----:B------:R-:W-:Y:S02]  /*49c0*/  UIADD3 UR10, UPT, UPT, UR12, 0x2, URZ ;  /* 0x000000020c0a7890 */ /* 0x000fe4000fffe0ff */
[----:B------:R-:W-:Y:S02]  /*49d0*/  USEL UR7, URZ, 0x1, UP1 ;  /* 0x00000001ff077887 */ /* 0x000fe40008800000 */
[----:B------:R-:W-:Y:S02]  /*49e0*/  USEL UR15, UR4, URZ, UP1 ;  /* 0x000000ff040f7287 */ /* 0x000fe40008800000 */
[----:B------:R-:W-:Y:S02]  /*49f0*/  UIADD3 UR14, UPT, UPT, UR14, 0x1, URZ ;  /* 0x000000010e0e7890 */ /* 0x000fe4000fffe0ff */
[----:B------:R-:W-:Y:S01]  /*4a00*/  @UP0 ULEA UR4, UR15, UR17, 0x3 ;  /* 0x000000110f040291 */ /* 0x000fe2000f8e18ff */
[----:B------:R-:W-:Y:S01]  /*4a10*/  LOP3.LUT R2, R2, UR7, RZ, 0x3c, !PT ;  /* 0x0000000702027c12 */ /* 0x000fe2000f8e3cff */
[----:B------:R-:W-:Y:S01]  /*4a20*/  UIADD3 UR7, UPT, UPT, UR5, 0xd0, URZ ;  /* 0x000000d005077890 */ /* 0x000fe2000fffe0ff */
[----:B------:R-:W-:Y:S02]  /*4a30*/  UMOV UR13, 0x80004020 ;  /* 0x80004020000d7882 */ /* 0x000fe40000000000 */
[----:B-1----:R-:W-:Y:S01]  /*4a40*/  @P0 SHF.L.U32 R0, R2, 0x1f, RZ ;  /* 0x0000001f02000819 */ /* 0x002fe200000006ff */
[----:B------:R-:W-:Y:S01]  /*4a50*/  UMOV UR5, 0x80004020 ;  /* 0x8000402000057882 */ /* 0x000fe20000000000 */
[----:B------:R-:W-:Y:S01]  /*4a60*/  UMOV UR11, 0x80004020 ;  /* 0x80004020000b7882 */ /* 0x000fe20000000000 */
[----:B------:R-:W-:Y:S01]  /*4a70*/  UMOV UR9, 0x80004020 ;  /* 0x8000402000097882 */ /* 0x000fe20000000000 */
[----:B------:R2:W3:Y:S01]  /*4a80*/  @P0 SYNCS.PHASECHK.TRANS64.TRYWAIT P2, [UR4], R0 ;  /* 0x00000000ff0005a7 */ /* 0x0004e20008041104 */
[----:B------:R-:W-:Y:S02]  /*4a90*/  ULEA UR4, UR6, UR21, 0x8 ;  /* 0x0000001506047291 */ /* 0x000fe4000f8e40ff */
[----:B------:R-:W-:Y:S02]  /*4aa0*/  UISETP.NE.AND UP0, UPT, UR14, UR19, UPT ;  /* 0x000000130e00728c */ /* 0x000fe4000bf05270 */
[----:B------:R-:W-:Y:S02]  /*4ab0*/  UIADD3 UR8, UPT, UPT, UR4, 0x2, URZ ;  /* 0x0000000204087890 */ /* 0x000fe4000fffe0ff */
[----:B------:R-:W-:Y:S01]  /*4ac0*/  UIADD3 UR16, UPT, UPT, UR16, -0x1, URZ ;  /* 0xffffffff10107890 */ /* 0x000fe2000fffe0ff */
[----:B------:R-:W-:Y:S02]  /*4ad0*/  UMOV UR6, UR15 ;  /* 0x0000000f00067c82 */ /* 0x000fe40008000000 */
[----:B------:R2:W-:Y:S01]  /*4ae0*/  UTCQMMA.2CTA gdesc[UR4], gdesc[UR12], tmem[UR18], tmem[UR28], idesc[UR29], UP2 ;  /* 0x00ff1c0c040075ea */ /* 0x0005e20009200312 */
[----:B------:R-:W-:Y:S03]  /*4af0*/  UPLOP3.LUT UP2, UPT, UPT, UPT, UPT, 0x80, 0x8 ;  /* 0x000000000008789c */ /* 0x000fe60003f4f070 */
[----:B------:R2:W-:Y:S01]  /*4b00*/  UTCQMMA.2CTA gdesc[UR8], gdesc[UR10], tmem[UR18], tmem[UR26], idesc[UR27], UPT ;  /* 0x00ff1a0a080075ea */ /* 0x0005e2000ba00312 */
[----:B------:R2:W-:Y:S01]  /*4b10*/  UTCBAR.2CTA.MULTICAST [UR7], URZ, UR20 ;  /* 0x000000ff070073e9 */ /* 0x0005e20008200814 */
[----:B------:R-:W-:Y:S06]  /*4b20*/  BRA.U UP0, `(.L_x_96) ;  /* 0xfffffffd00787547 */ /* 0x000fec000b83ffff */
.L_x_93:
[----:B--2---:R-:W-:Y:S01]  /*4b30*/  UIADD3 UR4, UPT, UPT, UR23, 0x1f0, URZ ;  /* 0x000001f017047890 */ /* 0x004fe2000fffe0ff */
[----:B------:R-:W-:-:S08]  /*4b40*/  UMOV UR14, UR19 ;  /* 0x00000013000e7c82 */ /* 0x000fd00008000000 */
[----:B------:R2:W-:Y:S01]  /*4b50*/  UTCBAR.2CTA.MULTICAST [UR4], URZ, UR30 ;  /* 0x000000ff040073e9 */ /* 0x0005e2000820081e */
[----:B------:R-:W-:Y:S02]  /*4b60*/  NOP ;  /* 0x0000000000007918 */ /* 0x000fe40000000000 */
.L_x_91:
[----:B--2---:R-:W-:Y:S01]  /*4b70*/  UIADD3 UR4, UPT, UPT, UR24, 0x1, URZ ;  /* 0x0000000118047890 */ /* 0x004fe2000fffe0ff */
[----:B------:R-:W-:-:S03]  /*4b80*/  ISETP.NE.AND P0, PT, R8, 0x2, PT ;  /* 0x000000020800780c */ /* 0x000fc60003f05270 */
[----:B------:R-:W-:Y:S01]  /*4b90*/  UISETP.NE.AND UP0, UPT, UR4, 0x4, UPT ;  /* 0x000000040400788c */ /* 0x000fe2000bf05270 */
[----:B-1----:R-:W-:Y:S02]  /*4ba0*/  SEL R0, RZ, 0x1, P0 ;  /* 0x00000001ff007807 */ /* 0x002fe40000000000 */
[----:B------:R-:W-:Y:S01]  /*4bb0*/  SEL R8, R8, RZ, P0 ;  /* 0x000000ff08087207 */ /* 0x000fe20000000000 */
[----:B------:R-:W-:Y:S01]  /*4bc0*/  USEL UR5, URZ, 0x1, UP0 ;  /* 0x00000001ff057887 */ /* 0x000fe20008000000 */
[----:B------:R-:W-:Y:S01]  /*4bd0*/  LOP3.LUT R3, R3, R0, RZ, 0x3c, !PT ;  /* 0x0000000003037212 */ /* 0x000fe200078e3cff */
[----:B------:R-:W-:-:S04]  /*4be0*/  USEL UR24, UR4, URZ, UP0 ;  /* 0x000000ff04187287 */ /* 0x000fc80008000000 */
[----:B------:R-:W-:Y:S01]  /*4bf0*/  LOP3.LUT R9, R9, UR5, RZ, 0x3c, !PT ;  /* 0x0000000509097c12 */ /* 0x000fe2000f8e3cff */
[----:B------:R-:W-:Y:S07]  /*4c00*/  @P1 BRA `(.L_x_97) ;  /* 0xfffffff800b01947 */ /* 0x000fee000383ffff */
[----:B------:R-:W1:Y:S01]  /*4c10*/  S2UR UR8, SR_CgaCtaId ;  /* 0x00000000000879c3 */ /* 0x000e620000008800 */
[----:B------:R-:W-:Y:S01]  /*4c20*/  ELECT P0, URZ, PT ;  /* 0x0000000000ff782f */ /* 0x000fe20003800000 */
[----:B------:R-:W-:Y:S01]  /*4c30*/  HFMA2 R0, -RZ, RZ, 0, 5.9604644775390625e-08 ;  /* 0x00000001ff007431 */ /* 0x000fe200000001ff */
[----:B------:R-:W-:-:S05]  /*4c40*/  UMOV UR4, 0x40 ;  /* 0x0000004000047882 */ /* 0x000fca0000000000 */
[----:B------:R-:W-:Y:S01]  /*4c50*/  UVIRTCOUNT.DEALLOC.SMPOOL 0x80 ;  /* 0x000000800000784c */ /* 0x000fe20000000000 */
[----:B------:R-:W-:Y:S02]  /*4c60*/  UISETP.NE.AND UP1, UPT, UR33, URZ, UPT ;  /* 0x000000ff2100728c */ /* 0x000fe4000bf25270 */
[----:B-1----:R-:W-:-:S09]  /*4c70*/  ULEA UR8, UR8, UR4, 0x18 ;  /* 0x0000000408087291 */ /* 0x002fd2000f8ec0ff */
[----:B------:R1:W-:Y:S01]  /*4c80*/  @P0 STS.U8 [UR8+0x1c], R0 ;  /* 0x00001c00ff000988 */ /* 0x0003e20008000008 */
[----:B------:R-:W-:Y:S05]  /*4c90*/  BRA.U UP1, `(.L_x_98) ;  /* 0x0000000101a07547 */ /* 0x000fea000b800000 */
[----:B------:R-:W-:Y:S01]  /*4ca0*/  UIADD3 UR7, UPT, UPT, UR17, 0x210, URZ ;  /* 0x0000021011077890 */ /* 0x000fe2000fffe0ff */
[----:B------:R-:W-:-:S03]  /*4cb0*/  SHF.L.U32 R3, R9, 0x1f, RZ ;  /* 0x0000001f09037819 */ /* 0x000fc600000006ff */
[----:B------:R-:W-:-:S09]  /*4cc0*/  ULEA UR4, UR24, UR7, 0x3 ;  /* 0x0000000718047291 */ /* 0x000fd2000f8e18ff */
[----:B------:R-:W2:Y:S02]  /*4cd0*/  SYNCS.PHASECHK.TRANS64.TRYWAIT P0, [UR4], R3 ;  /* 0x00000003ff0075a7 */ /* 0x000ea40008001104 */
[----:B--2---:R-:W-:Y:S05]  /*4ce0*/  @!P0 BRA `(.L_x_99) ;  /* 0x0000004c00cc8947 */ /* 0x004fea0003800000 */
.L_x_213:
        /* <DEDUP_REMOVED lines=9> */
.L_x_215:
        /* <DEDUP_REMOVED lines=9> */
.L_x_217:
[----:B------:R-:W-:-:S04]  /*4e10*/  UIADD3 UR4, UPT, UPT, UR4, 0x1, URZ ;  /* 0x0000000104047890 */ /* 0x000fc8000fffe0ff */
[----:B------:R-:W-:-:S04]  /*4e20*/  UISETP.NE.AND UP0, UPT, UR4, 0x4, UPT ;  /* 0x000000040400788c */ /* 0x000fc8000bf05270 */
[----:B------:R-:W-:Y:S02]  /*4e30*/  USEL UR5, URZ, 0x1, UP0 ;  /* 0x00000001ff057887 */ /* 0x000fe40008000000 */
[----:B------:R-:W-:-:S04]  /*4e40*/  USEL UR4, UR4, URZ, UP0 ;  /* 0x000000ff04047287 */ /* 0x000fc80008000000 */
[----:B------:R-:W-:Y:S01]  /*4e50*/  ULEA UR4, UR4, UR7, 0x3 ;  /* 0x0000000704047291 */ /* 0x000fe2000f8e18ff */
[----:B-1----:R-:W-:-:S04]  /*4e60*/  LOP3.LUT R3, R2, UR5, RZ, 0x3c, !PT ;  /* 0x0000000502037c12 */ /* 0x002fc8000f8e3cff */
[----:B------:R-:W-:Y:S01]  /*4e70*/  SHF.L.U32 R3, R3, 0x1f, RZ ;  /* 0x0000001f03037819 */ /* 0x000fe200000006ff */
[----:B------:R-:W-:-:S04]  /*4e80*/  IMAD.U32 R0, RZ, RZ, UR4 ;  /* 0x00000004ff007e24 */ /* 0x000fc8000f8e00ff */
[----:B------:R1:W2:Y:S03]  /*4e90*/  SYNCS.PHASECHK.TRANS64.TRYWAIT P0, [R0+URZ], R3 ;  /* 0x00000003000075a7 */ /* 0x0002a600080011ff */
[----:B--2---:R-:W-:Y:S05]  /*4ea0*/  @!P0 NANOSLEEP.SYNCS 0x989680 ;  /* 0x009896800000895d */ /* 0x004fea0003900000 */
[----:B------:R-:W2:Y:S02]  /*4eb0*/  @!P0 SYNCS.PHASECHK.TRANS64 P0, [R0+URZ], R3 ;  /* 0x00000003000085a7 */ /* 0x000ea400080010ff */
[----:B--2---:R-:W-:Y:S05]  /*4ec0*/  @P0 BRA `(.L_x_102) ;  /* 0x0000000000200947 */ /* 0x004fea0003800000 */
.L_x_103:
[----:B--2---:R2:W4:Y:S02]  /*4ed0*/  SYNCS.PHASECHK.TRANS64.TRYWAIT P0, [R0+URZ], R3 ;  /* 0x00000003000075a7 */ /* 0x00452400080011ff */
[----:B----4-:R-:W-:Y:S05]  /*4ee0*/  @!P0 NANOSLEEP.SYNCS 0x989680 ;  /* 0x009896800000895d */ /* 0x010fea0003900000 */
[----:B------:R-:W4:Y:S02]  /*4ef0*/  @!P0 SYNCS.PHASECHK.TRANS64 P0, [R0+URZ], R3 ;  /* 0x00000003000085a7 */ /* 0x000f2400080010ff */
[----:B----4-:R-:W-:Y:S05]  /*4f00*/  @!P0 BRA `(.L_x_103) ;  /* 0xfffffffc00f08947 */ /* 0x010fea000383ffff */
[----:B------:R-:W-:Y:S05]  /*4f10*/  BRA `(.L_x_102) ;  /* 0x00000000000c7947 */ /* 0x000fea0003800000 */
.L_x_98:
[----:B------:R-:W-:-:S04]  /*4f20*/  UIADD3 UR4, UPT, UPT, UR17, 0x250, URZ ;  /* 0x0000025011047890 */ /* 0x000fc8000fffe0ff */
[----:B------:R-:W-:-:S09]  /*4f30*/  UPRMT UR4, UR34, 0x654, UR4 ;  /* 0x0000065422047896 */ /* 0x000fd20008000004 */
[----:B------:R-:W-:Y:S03]  /*4f40*/  SYNCS.ARRIVE.TRANS64.RED.A1T0 RZ, [UR4], RZ ;  /* 0x000000ffffff79a7 */ /* 0x000fe60008100404 */
.L_x_102:
[----:B-12---:R-:W-:Y:S01]  /*4f50*/  SHF.L.U32 R3, RZ, 0x1f, RZ ;  /* 0x0000001fff037819 */ /* 0x006fe200000006ff */
[----:B------:R-:W-:Y:S01]  /*4f60*/  UIADD3 UR4, UPT, UPT, UR17, 0x250, URZ ;  /* 0x0000025011047890 */ /* 0x000fe2000fffe0ff */
[----:B------:R-:W-:Y:S02]  /*4f70*/  PLOP3.LUT P0, PT, PT, PT, UP1, 0x80, 0x8 ;  /* 0x000000000008781c */ /* 0x000fe40003f0f018 */
[----:B------:R-:W1:Y:S02]  /*4f80*/  SYNCS.PHASECHK.TRANS64.TRYWAIT P1, [UR17+0x250], R3 ;  /* 0x00025003ff0075a7 */ /* 0x000e640008021111 */
[----:B-1----:R-:W-:Y:S09]  /*4f90*/  @!P1 BRA `(.L_x_104) ;  /* 0x0000004c00689947 */ /* 0x002ff20003800000 */
.L_x_219:
[----:B------:R-:W-:Y:S01]  /*4fa0*/  @!UP1 UPRMT UR4, UR34, 0x654, UR4 ;  /* 0x0000065422049896 */ /* 0x000fe20008000004 */
[----:B------:R-:W-:Y:S01]  /*4fb0*/  UMOV UR5, 0xffff ;  /* 0x0000ffff00057882 */ /* 0x000fe20000000000 */
[----:B------:R-:W-:-:S07]  /*4fc0*/  UMOV UR6, 0x1 ;  /* 0x0000000100067882 */ /* 0x000fce0000000000 */
[----:B------:R-:W-:Y:S01]  /*4fd0*/  @!P0 SYNCS.ARRIVE.TRANS64.RED.A1T0 RZ, [UR4], RZ ;  /* 0x000000ffffff89a7 */ /* 0x000fe20008100404 */
[----:B------:R-:W-:Y:S01]  /*4fe0*/  NOP ;  /* 0x0000000000007918 */ /* 0x000fe20000000000 */
[----:B-1----:R-:W1:Y:S01]  /*4ff0*/  LDS R0, [UR8+0x14] ;  /* 0x00001408ff007984 */ /* 0x002e620008000800 */
[----:B------:R-:W-:-:S04]  /*5000*/  ULOP3.LUT UR4, UR32, 0xffff, URZ, 0xc0, !UPT ;  /* 0x0000ffff20047892 */ /* 0x000fc8000f8ec0ff */
[----:B------:R-:W-:-:S04]  /*5010*/  USHF.R.U32.HI UR4, URZ, 0x5, UR4 ;  /* 0x00000005ff047899 */ /* 0x000fc80008011604 */
[----:B------:R-:W-:Y:S02]  /*5020*/  USHF.L.U32 UR5, UR5, UR4, URZ ;  /* 0x0000000405057299 */ /* 0x000fe400080006ff */
[----:B------:R-:W-:-:S04]  /*5030*/  USHF.L.U32 UR4, UR6, UR4, URZ ;  /* 0x0000000406047299 */ /* 0x000fc800080006ff */
[----:B-1----:R-:W-:-:S04]  /*5040*/  LOP3.LUT R0, R0, UR5, RZ, 0xc0, !PT ;  /* 0x0000000500007c12 */ /* 0x002fc8000f8ec0ff */
[----:B------:R-:W-:-:S13]  /*5050*/  ISETP.NE.AND P0, PT, R0, UR5, PT ;  /* 0x0000000500007c0c */ /* 0x000fda000bf05270 */
[----:B------:R-:W-:Y:S05]  /*5060*/  @P0 BRA `(.L_x_105) ;  /* 0x0000000000580947 */ /* 0x000fea0003800000 */
[----:B------:R-:W1:Y:S02]  /*5070*/  LDS R0, [UR8+0x18] ;  /* 0x00001808ff007984 */ /* 0x000e640008000800 */
[----:B-1----:R-:W-:-:S04]  /*5080*/  LOP3.LUT R0, R0, UR4, RZ, 0xc0, !PT ;  /* 0x0000000400007c12 */ /* 0x002fc8000f8ec0ff */
[----:B------:R-:W-:-:S13]  /*5090*/  ISETP.NE.AND P0, PT, R0, UR4, PT ;  /* 0x0000000400007c0c */ /* 0x000fda000bf05270 */
[----:B------:R-:W-:Y:S05]  /*50a0*/  @P0 BRA `(.L_x_106) ;  /* 0x00000000003c0947 */ /* 0x000fea0003800000 */
[----:B------:R-:W1:Y:S01]  /*50b0*/  S2R R2, SR_LANEID ;  /* 0x0000000000027919 */ /* 0x000e620000000000 */
[----:B------:R-:W-:Y:S01]  /*50c0*/  ULOP3.LUT UR5, URZ, UR5, URZ, 0x33, !UPT ;  /* 0x00000005ff057292 */ /* 0x000fe2000f8e33ff */
[----:B------:R-:W-:Y:S01]  /*50d0*/  LOP3.LUT R4, RZ, UR4, RZ, 0x33, !PT ;  /* 0x00000004ff047c12 */ /* 0x000fe2000f8e33ff */
[----:B------:R-:W-:Y:S02]  /*50e0*/  VOTEU.ANY UR4, UPT, PT ;  /* 0x0000000000047886 */ /* 0x000fe400038e0100 */
[----:B------:R-:W-:Y:S01]  /*50f0*/  UFLO.U32 UR4, UR4 ;  /* 0x00000004000472bd */ /* 0x000fe200080e0000 */
[----:B------:R-:W2:Y:S01]  /*5100*/  REDUX UR6, R4 ;  /* 0x00000000040673c4 */ /* 0x000ea20000000000 */
[----:B------:R-:W-:-:S06]  /*5110*/  IMAD.U32 R0, RZ, RZ, UR5 ;  /* 0x00000005ff007e24 */ /* 0x000fcc000f8e00ff */
[----:B------:R4:W-:Y:S01]  /*5120*/  UTCATOMSWS.AND URZ, UR5 ;  /* 0x0000000500ff79e3 */ /* 0x0009e20008000000 */
[----:B------:R-:W3:Y:S01]  /*5130*/  REDUX UR7, R0 ;  /* 0x00000000000773c4 */ /* 0x000ee20000000000 */
[----:B-1----:R-:W-:Y:S01]  /*5140*/  ISETP.EQ.U32.AND P0, PT, R2, UR4, PT ;  /* 0x0000000402007c0c */ /* 0x002fe2000bf02070 */
[----:B--2---:R-:W-:Y:S01]  /*5150*/  IMAD.U32 R2, RZ, RZ, UR6 ;  /* 0x00000006ff027e24 */ /* 0x004fe2000f8e00ff */
[----:B---3--:R-:W-:-:S11]  /*5160*/  MOV R3, UR7 ;  /* 0x0000000700037c02 */ /* 0x008fd60008000f00 */
[----:B------:R4:W-:Y:S04]  /*5170*/  @P0 ATOMS.AND RZ, [UR8+0x14], R3 ;  /* 0x00001403ffff098c */ /* 0x0009e8000a800008 */
[----:B------:R4:W-:Y:S01]  /*5180*/  @P0 ATOMS.AND RZ, [UR8+0x18], R2 ;  /* 0x00001802ffff098c */ /* 0x0009e2000a800008 */
[----:B------:R-:W-:Y:S05]  /*5190*/  BRA `(.L_x_107) ;  /* 0x0000000000147947 */ /* 0x000fea0003800000 */
.L_x_106:
[----:B------:R-:W-:Y:S02]  /*51a0*/  MOV R2, 0x51c0 ;  /* 0x000051c000027802 */ /* 0x000fe40000000f00 */
[----:B---3-5:R-:W-:Y:S05]  /*51b0*/  CALL.REL.NOINC `($__internal_0_$__cuda_sm10x_tcgen05_guardrail_trap_col_being_dealloced_not_returned_by_alloc) ;  /* 0x0000004c00bc7944 */ /* 0x028fea0003c00000 */
[----:B------:R-:W-:Y:S05]  /*51c0*/  BRA `(.L_x_107) ;  /* 0x0000000000087947 */ /* 0x000fea0003800000 */
.L_x_105:
[----:B------:R-:W-:Y:S02]  /*51d0*/  MOV R2, 0x51f0 ;  /* 0x000051f000027802 */ /* 0x000fe40000000f00 */
[----:B---3-5:R-:W-:Y:S05]  /*51e0*/  CALL.REL.NOINC `($__internal_2_$__cuda_sm10x_tcgen05_guardrail_trap_unallocated_columns_being_dealloced) ;  /* 0x0000004c00c87944 */ /* 0x028fea0003c00000 */
.L_x_107:
[----:B------:R-:W-:Y:S01]  /*51f0*/  NOP ;  /* 0x0000000000007918 */ /* 0x000fe20000000000 */
[----:B----4-:R-:W-:Y:S05]  /*5200*/  EXIT ;  /* 0x000000000000794d */ /* 0x010fea0003800000 */
.L_x_78:
[----:B------:R-:W-:-:S09]  /*5210*/  UISETP.NE.OR UP0, UPT, UR25, 0x3, !UP3 ;  /* 0x000000031900788c */ /* 0x000fd2000df05670 */
[----:B------:R-:W-:Y:S05]  /*5220*/  BRA.U UP0, `(.L_x_108) ;  /* 0x0000000d00b47547 */ /* 0x000fea000b800000 */
[----:B------:R-:W1:Y:S01]  /*5230*/  LDCU UR31, c[0x0][0x370] ;  /* 0x00006e00ff1f77ac */ /* 0x000e620008000800 */
[----:B------:R-:W2:Y:S01]  /*5240*/  LDC.64 R16, c[0x0][0x348] ;  /* 0x0000d200ff107b82 */ /* 0x000ea20000000a00 */
[----:B------:R-:W-:Y:S02]  /*5250*/  HFMA2 R13, -RZ, RZ, 0, 0 ;  /* 0x00000000ff0d7431 */ /* 0x000fe400000001ff */
[----:B------:R-:W-:Y:S01]  /*5260*/  IMAD.MOV.U32 R15, RZ, RZ, 0x1 ;  /* 0x00000001ff0f7424 */ /* 0x000fe200078e00ff */
[----:B------:R-:W1:Y:S01]  /*5270*/  LDCU.128 UR32, c[0x0][0xb10] ;  /* 0x00016200ff2077ac */ /* 0x000e620008000c00 */
[----:B------:R-:W-:Y:S01]  /*5280*/  IMAD.MOV.U32 R14, RZ, RZ, RZ ;  /* 0x000000ffff0e7224 */ /* 0x000fe200078e00ff */
[----:B------:R-:W-:Y:S01]  /*5290*/  MOV R7, 0x1000 ;  /* 0x0000100000077802 */ /* 0x000fe20000000f00 */
[----:B------:R-:W3:Y:S01]  /*52a0*/  LDCU UR30, c[0x0][0x374] ;  /* 0x00006e80ff1e77ac */ /* 0x000ee20008000800 */
[----:B------:R-:W4:Y:S01]  /*52b0*/  LDC.64 R2, c[0x0][0x888] ;  /* 0x00022200ff027b82 */ /* 0x000f220000000a00 */
[----:B------:R-:W3:Y:S01]  /*52c0*/  LDCU UR15, c[0x0][0xb0c] ;  /* 0x00016180ff0f77ac */ /* 0x000ee20008000800 */
[----:B------:R-:W2:Y:S06]  /*52d0*/  LDCU UR40, c[0x0][0xb20] ;  /* 0x00016400ff2877ac */ /* 0x000eac0008000800 */
[----:B------:R-:W4:Y:S01]  /*52e0*/  LDC.64 R4, c[0x0][0x890] ;  /* 0x00022400ff047b82 */ /* 0x000f220000000a00 */
[----:B------:R-:W2:Y:S01]  /*52f0*/  LDCU UR4, c[0x0][0xb30] ;  /* 0x00016600ff0477ac */ /* 0x000ea20008000800 */
[----:B------:R-:W-:Y:S01]  /*5300*/  UMOV UR21, 0x400 ;  /* 0x0000040000157882 */ /* 0x000fe20000000000 */
[----:B-1----:R-:W-:-:S02]  /*5310*/  UIMAD.WIDE.U32 UR6, UR31, UR32, URZ ;  /* 0x000000201f0672a5 */ /* 0x002fc4000f8e00ff */
[----:B---3--:R-:W-:Y:S02]  /*5320*/  UIMAD.WIDE.U32 UR8, UR30, UR35, URZ ;  /* 0x000000231e0872a5 */ /* 0x008fe4000f8e00ff */
[----:B------:R-:W-:Y:S02]  /*5330*/  ULEA UR21, UR46, UR21, 0x18 ;  /* 0x000000152e157291 */ /* 0x000fe4000f8ec0ff */
[----:B------:R-:W-:Y:S02]  /*5340*/  UPLOP3.LUT UP3, UPT, UPT, UPT, UPT, 0x40, 0x4 ;  /* 0x000000000004789c */ /* 0x000fe40003f6e870 */
[----:B------:R-:W-:Y:S01]  /*5350*/  UIADD3 UR37, UPT, UPT, UR21, 0x1a8, URZ ;  /* 0x000001a815257890 */ /* 0x000fe2000fffe0ff */
[----:B------:R-:W-:Y:S01]  /*5360*/  UMOV UR6, UR7 ;  /* 0x0000000700067c82 */ /* 0x000fe20008000000 */
[----:B------:R-:W-:Y:S01]  /*5370*/  UMOV UR38, UR9 ;  /* 0x0000000900267c82 */ /* 0x000fe20008000000 */
[----:B------:R-:W-:Y:S02]  /*5380*/  UISETP.GE.AND UP0, UPT, UR42, 0x1, UPT ;  /* 0x000000012a00788c */ /* 0x000fe4000bf06270 */
[----:B------:R-:W-:Y:S01]  /*5390*/  UISETP.NE.AND UP4, UPT, UR42, 0x1, UPT ;  /* 0x000000012a00788c */ /* 0x000fe2000bf85270 */
[----:B------:R-:W1:Y:S01]  /*53a0*/  LDCU.64 UR22, c[0x0][0xb28] ;  /* 0x00016500ff1677ac */ /* 0x000e620008000a00 */
[----:B------:R-:W-:-:S02]  /*53b0*/  UISETP.NE.AND UP6, UPT, UR15, 0x1, UPT ;  /* 0x000000010f00788c */ /* 0x000fc4000bfc5270 */
[----:B------:R-:W-:Y:S02]  /*53c0*/  UISETP.NE.AND UP5, UPT, UR34, 0x1, UPT ;  /* 0x000000012200788c */ /* 0x000fe4000bfa5270 */
[----:B------:R-:W-:Y:S02]  /*53d0*/  UIADD3 UR25, UPT, UPT, UR21, 0x1a0, URZ ;  /* 0x000001a015197890 */ /* 0x000fe4000fffe0ff */
[----:B------:R-:W-:Y:S02]  /*53e0*/  UPRMT UR37, UR46, 0x654, UR37 ;  /* 0x000006542e257896 */ /* 0x000fe40008000025 */
[----:B------:R-:W-:Y:S02]  /*53f0*/  USHF.R.U32.HI UR39, URZ, UR33, UR6 ;  /* 0x00000021ff277299 */ /* 0x000fe40008011606 */
[----:B--2---:R-:W-:Y:S02]  /*5400*/  USHF.R.U32.HI UR38, URZ, UR40, UR38 ;  /* 0x00000028ff267299 */ /* 0x004fe40008011626 */
[----:B------:R-:W-:-:S11]  /*5410*/  UISETP.NE.AND UP2, UPT, UR4, 0x1, UPT ;  /* 0x000000010400788c */ /* 0x000fd6000bf45270 */
.L_x_117:
[C---:B------:R-:W-:Y:S02]  /*5420*/  LEA R12, R14.reuse, UR21, 0x3 ;  /* 0x000000150e0c7c11 */ /* 0x040fe4000f8e18ff */
[----:B------:R-:W-:Y:S02]  /*5430*/  SHF.L.U32 R9, R13, 0x1f, RZ ;  /* 0x0000001f0d097819 */ /* 0x000fe400000006ff */
[----:B------:R-:W-:Y:S02]  /*5440*/  LEA R10, R14, UR21, 0x4 ;  /* 0x000000150e0a7c11 */ /* 0x000fe4000f8e20ff */
[----:B------:R-:W2:Y:S02]  /*5450*/  SYNCS.PHASECHK.TRANS64.TRYWAIT P0, [R12+URZ+0x1d0], R9 ;  /* 0x0001d0090c0075a7 */ /* 0x000ea400080011ff */
[----:B--23--:R-:W-:Y:S05]  /*5460*/  @!P0 BRA `(.L_x_109) ;  /* 0x00000048004c8947 */ /* 0x00cfea0003800000 */
.L_x_220:
[----:B--2---:R-:W2:Y:S01]  /*5470*/  LDS.128 R8, [R10+0x260] ;  /* 0x000260000a087984 */ /* 0x004ea20000000c00 */
[----:B------:R-:W-:Y:S01]  /*5480*/  UISETP.GE.AND UP0, UPT, UR42, 0x1, UPT ;  /* 0x000000012a00788c */ /* 0x000fe2000bf06270 */
[----:B------:R-:W-:Y:S01]  /*5490*/  @!PT LDS RZ, [RZ] ;  /* 0x00000000fffff984 */ /* 0x000fe20000000800 */
[----:B------:R-:W-:Y:S01]  /*54a0*/  @!PT LDS RZ, [RZ] ;  /* 0x00000000fffff984 */ /* 0x000fe20000000800 */
[----:B------:R-:W-:Y:S01]  /*54b0*/  @!PT LDS RZ, [RZ] ;  /* 0x00000000fffff984 */ /* 0x000fe20000000800 */
[----:B------:R-:W-:Y:S01]  /*54c0*/  @!PT LDS RZ, [RZ] ;  /* 0x00000000fffff984 */ /* 0x000fe20000000800 */
[----:B------:R3:W-:Y:S06]  /*54d0*/  MEMBAR.ALL.CTA ;  /* 0x0000000000007992 */ /* 0x0007ec0000008000 */
[----:B---3--:R-:W3:Y:S01]  /*54e0*/  FENCE.VIEW.ASYNC.S ;  /* 0x00000000000073c6 */ /* 0x008ee20000000000 */
[----:B--2---:R-:W-:Y:S11]  /*54f0*/  LOP3.LUT P0, RZ, R10, 0x1, RZ, 0xc0, !PT ;  /* 0x000000010aff7812 */ /* 0x004ff6000780c0ff */
[----:B------:R-:W-:Y:S02]  /*5500*/  @!UPT UIADD3 URZ, UPT, UPT, URZ, URZ, URZ ;  /* 0x000000fffffff290 */ /* 0x000fe4000fffe0ff */
[----:B---3--:R-:W-:Y:S01]  /*5510*/  VOTEU.ANY UP1, P0 ;  /* 0x0000000000ff7886 */ /* 0x008fe20000020100 */
[----:B------:R-:W-:Y:S11]  /*5520*/  PLOP3.LUT P0, PT, PT, PT, UP1, 0x80, 0x8 ;  /* 0x000000000008781c */ /* 0x000ff60003f0f018 */
[----:B------:R-:W-:Y:S02]  /*5530*/  @!UPT UIADD3 URZ, UPT, UPT, URZ, URZ, URZ ;  /* 0x000000fffffff290 */ /* 0x000fe4000fffe0ff */
[----:B------:R-:W-:Y:S02]  /*5540*/  @P0 SHF.R.U32.HI R0, RZ, 0x10, R9 ;  /* 0x00000010ff000819 */ /* 0x000fe40000011609 */
[----:B------:R-:W-:Y:S02]  /*5550*/  @P0 MOV R6, R8 ;  /* 0x0000000800060202 */ /* 0x000fe40000000f00 */
[----:B------:R-:W-:Y:S01]  /*5560*/  @P0 R2UR UR4, R0 ;  /* 0x00000000000402ca */ /* 0x000fe200000e0000 */
[----:B------:R-:W-:Y:S01]  /*5570*/  VIADD R0, R12, 0x1e0 ;  /* 0x000001e00c007836 */ /* 0x000fe20000000000 */
[----:B------:R-:W-:Y:S02]  /*5580*/  @P0 LOP3.LUT R8, R9, 0xffff, RZ, 0xc0, !PT ;  /* 0x0000ffff09080812 */ /* 0x000fe400078ec0ff */
[----:B------:R-:W-:Y:S02]  /*5590*/  @P0 R2UR UR6, R6 ;  /* 0x00000000060602ca */ /* 0x000fe400000e0000 */
[----:B------:R-:W-:Y:S02]  /*55a0*/  PRMT R0, RZ, 0x654, R0 ;  /* 0x00000654ff007816 */ /* 0x000fe40000000000 */
[----:B------:R-:W-:Y:S02]  /*55b0*/  @P0 R2UR UR5, R8 ;  /* 0x00000000080502ca */ /* 0x000fe400000e0000 */
[----:B------:R2:W-:Y:S03]  /*55c0*/  SYNCS.ARRIVE.TRANS64.RED.A1T0 RZ, [R0+URZ], RZ ;  /* 0x000000ff00ff79a7 */ /* 0x0005e600081004ff */
[----:B------:R-:W-:Y:S04]  /*55d0*/  @UP1 UMOV UR29, UR4 ;  /* 0x00000004001d1c82 */ /* 0x000fe80008000000 */
[----:B------:R-:W-:Y:S04]  /*55e0*/  @UP1 UMOV UR14, UR6 ;  /* 0x00000006000e1c82 */ /* 0x000fe80008000000 */
[----:B------:R-:W-:Y:S01]  /*55f0*/  @UP1 UMOV UR13, UR5 ;  /* 0x00000005000d1c82 */ /* 0x000fe20008000000 */
[----:B------:R-:W-:Y:S05]  /*5600*/  BRA.U !UP0, `(.L_x_110) ;  /* 0x0000000108a47547 */ /* 0x000fea000b800000 */
[----:B------:R-:W-:Y:S02]  /*5610*/  UIMAD.WIDE.U32 UR8, UR13, UR35, URZ ;  /* 0x000000230d0872a5 */ /* 0x000fe4000f8e00ff */
[----:B------:R-:W-:Y:S02]  /*5620*/  UIMAD.WIDE.U32 UR10, UR14, UR32, URZ ;  /* 0x000000200e0a72a5 */ /* 0x000fe4000f8e00ff */
[----:B------:R-:W-:Y:S02]  /*5630*/  USEL UR4, UR30, UR38, !UP5 ;  /* 0x000000261e047287 */ /* 0x000fe4000e800000 */
[----:B------:R-:W-:Y:S02]  /*5640*/  USEL UR7, UR31, UR39, !UP6 ;  /* 0x000000271f077287 */ /* 0x000fe4000f000000 */
[----:B-1----:R-:W-:Y:S02]  /*5650*/  UIMAD.WIDE.U32 UR16, UR4, UR22, URZ ;  /* 0x00000016041072a5 */ /* 0x002fe4000f8e00ff */
[----:B------:R-:W-:Y:S01]  /*5660*/  UIMAD.WIDE.U32 UR18, UR7, UR22, URZ ;  /* 0x00000016071272a5 */ /* 0x000fe2000f8e00ff */
[----:B------:R-:W-:Y:S02]  /*5670*/  UMOV UR5, UR9 ;  /* 0x0000000900057c82 */ /* 0x000fe40008000000 */
[----:B------:R-:W-:Y:S03]  /*5680*/  USHF.R.U32.HI UR6, URZ, UR40, UR5 ;  /* 0x00000028ff067299 */ /* 0x000fe60008011605 */
[----:B------:R-:W-:Y:S01]  /*5690*/  UMOV UR5, UR11 ;  /* 0x0000000b00057c82 */ /* 0x000fe20008000000 */
[----:B------:R-:W-:Y:S02]  /*56a0*/  USEL UR6, UR13, UR6, !UP5 ;  /* 0x000000060d067287 */ /* 0x000fe4000e800000 */
[----:B------:R-:W-:Y:S02]  /*56b0*/  USHF.R.U32.HI UR8, URZ, UR33, UR5 ;  /* 0x00000021ff087299 */ /* 0x000fe40008011605 */
[----:B------:R-:W-:Y:S01]  /*56c0*/  UIMAD.WIDE.U32 UR10, UR6, UR22, URZ ;  /* 0x00000016060a72a5 */ /* 0x000fe2000f8e00ff */
[----:B------:R-:W-:Y:S02]  /*56d0*/  UMOV UR5, UR17 ;  /* 0x0000001100057c82 */ /* 0x000fe40008000000 */
[----:B------:R-:W-:Y:S03]  /*56e0*/  @UP4 USHF.R.U32.HI UR4, URZ, UR23, UR5 ;  /* 0x00000017ff044299 */ /* 0x000fe60008011605 */
[----:B------:R-:W-:Y:S01]  /*56f0*/  UMOV UR5, UR19 ;  /* 0x0000001300057c82 */ /* 0x000fe20008000000 */
[----:B------:R-:W-:Y:S02]  /*5700*/  UIMAD UR4, UR42, UR4, URZ ;  /* 0x000000042a0472a4 */ /* 0x000fe4000f8e02ff */
[----:B------:R-:W-:Y:S02]  /*5710*/  @UP4 USHF.R.U32.HI UR7, URZ, UR23, UR5 ;  /* 0x00000017ff074299 */ /* 0x000fe40008011605 */
[----:B------:R-:W-:Y:S02]  /*5720*/  USEL UR5, UR14, UR8, !UP6 ;  /* 0x000000080e057287 */ /* 0x000fe4000f000000 */
[----:B------:R-:W-:Y:S02]  /*5730*/  UIMAD UR8, UR42, UR7, URZ ;  /* 0x000000072a0872a4 */ /* 0x000fe4000f8e02ff */
[----:B------:R-:W-:Y:S03]  /*5740*/  UISETP.GE.AND UP0, UPT, UR6, UR4, UPT ;  /* 0x000000040600728c */ /* 0x000fe6000bf06270 */
[----:B------:R-:W-:Y:S01]  /*5750*/  UMOV UR4, UR11 ;  /* 0x0000000b00047c82 */ /* 0x000fe20008000000 */
[----:B------:R-:W-:Y:S02]  /*5760*/  UISETP.GE.OR UP0, UPT, UR5, UR8, UP0 ;  /* 0x000000080500728c */ /* 0x000fe40008706670 */
[----:B------:R-:W-:Y:S02]  /*5770*/  USHF.R.U32.HI UR4, URZ, UR23, UR4 ;  /* 0x00000017ff047299 */ /* 0x000fe40008011604 */
[----:B------:R-:W-:Y:S02]  /*5780*/  UIMAD.WIDE.U32 UR8, UR5, UR22, URZ ;  /* 0x00000016050872a5 */ /* 0x000fe4000f8e00ff */
[----:B------:R-:W-:Y:S04]  /*5790*/  USEL UR10, UR6, UR4, !UP4 ;  /* 0x00000004060a7287 */ /* 0x000fe8000e000000 */
[----:B------:R-:W-:Y:S01]  /*57a0*/  UIADD3 UR11, UPT, UPT, -UR10, URZ, URZ ;  /* 0x000000ff0a0b7290 */ /* 0x000fe2000fffe1ff */
[----:B------:R-:W-:Y:S02]  /*57b0*/  @!UP0 UMOV UR4, UR9 ;  /* 0x0000000900048c82 */ /* 0x000fe40008000000 */
[----:B------:R-:W-:Y:S02]  /*57c0*/  @!UP0 USHF.R.U32.HI UR4, URZ, UR23, UR4 ;  /* 0x00000017ff048299 */ /* 0x000fe40008011604 */
[----:B------:R-:W-:Y:S02]  /*57d0*/  UIMAD UR8, UR42, UR11, UR6 ;  /* 0x0000000b2a0872a4 */ /* 0x000fe4000f8e0206 */
[----:B------:R-:W-:Y:S04]  /*57e0*/  @!UP0 USEL UR4, UR5, UR4, !UP4 ;  /* 0x0000000405048287 */ /* 0x000fe8000e000000 */
[----:B------:R-:W-:Y:S02]  /*57f0*/  @!UP0 UIMAD UR8, UR7, UR8, UR4 ;  /* 0x00000008070882a4 */ /* 0x000fe4000f8e0204 */
[----:B------:R-:W-:Y:S02]  /*5800*/  @!UP0 UIADD3 UR9, UPT, UPT, UR10, -UR4, URZ ;  /* 0x800000040a098290 */ /* 0x000fe4000fffe0ff */
[----:B------:R-:W-:Y:S02]  /*5810*/  UIADD3 UR4, UPT, UPT, -UR5, URZ, URZ ;  /* 0x000000ff05047290 */ /* 0x000fe4000fffe1ff */
[----:B------:R-:W-:Y:S02]  /*5820*/  UIADD3 UR7, UPT, UPT, -UR6, URZ, URZ ;  /* 0x000000ff06077290 */ /* 0x000fe4000fffe1ff */
[----:B------:R-:W-:Y:S02]  /*5830*/  @!UP0 UIMAD UR6, UR9, UR42, UR5 ;  /* 0x0000002a090682a4 */ /* 0x000fe4000f8e0205 */
[----:B------:R-:W-:Y:S02]  /*5840*/  UIMAD UR14, UR15, UR4, UR14 ;  /* 0x000000040f0e72a4 */ /* 0x000fe4000f8e020e */
[----:B------:R-:W-:Y:S01]  /*5850*/  UIMAD UR4, UR34, UR7, UR13 ;  /* 0x00000007220472a4 */ /* 0x000fe2000f8e020d */
[----:B------:R-:W-:Y:S02]  /*5860*/  @!UP0 UMOV UR5, UR8 ;  /* 0x0000000800058c82 */ /* 0x000fe40008000000 */
[----:B------:R-:W-:Y:S02]  /*5870*/  UIMAD UR14, UR5, UR15, UR14 ;  /* 0x0000000f050e72a4 */ /* 0x000fe4000f8e020e */
[----:B------:R-:W-:Y:S11]  /*5880*/  UIMAD UR13, UR6, UR34, UR4 ;  /* 0x00000022060d72a4 */ /* 0x000ff6000f8e0204 */
[----:B------:R-:W-:Y:S01]  /*5890*/  @!UPT UIADD3 URZ, UPT, UPT, URZ, URZ, URZ ;  /* 0x000000fffffff290 */ /* 0x000fe2000fffe0ff */
.L_x_110:
[----:B------:R-:W3:Y:S01]  /*58a0*/  @!UP2 LDCU.128 UR8, c[0x0][0xb10] ;  /* 0x00016200ff08a7ac */ /* 0x000ee20008000c00 */
[C---:B----4-:R-:W-:Y:S02]  /*58b0*/  ISETP.NE.U32.AND P1, PT, R4.reuse, RZ, PT ;  /* 0x000000ff0400720c */ /* 0x050fe40003f25070 */
[----:B------:R-:W-:Y:S02]  /*58c0*/  ISETP.NE.U32.AND P0, PT, R4, RZ, PT ;  /* 0x000000ff0400720c */ /* 0x000fe40003f05070 */
[C---:B------:R-:W-:Y:S02]  /*58d0*/  ISETP.NE.AND.EX P1, PT, R5.reuse, RZ, PT, P1 ;  /* 0x000000ff0500720c */ /* 0x040fe40003f25310 */
[----:B------:R-:W-:Y:S01]  /*58e0*/  ISETP.NE.AND.EX P0, PT, R5, RZ, PT, P0 ;  /* 0x000000ff0500720c */ /* 0x000fe20003f05300 */
[----:B------:R-:W4:Y:S01]  /*58f0*/  @!UP2 LDCU UR5, c[0x0][0xb0c] ;  /* 0x00016180ff05a7ac */ /* 0x000f220008000800 */
[----:B------:R-:W-:Y:S01]  /*5900*/  SHF.L.U32 R9, R15, 0x1f, RZ ;  /* 0x0000001f0f097819 */ /* 0x000fe200000006ff */
[----:B------:R-:W-:Y:S02]  /*5910*/  USHF.L.U32 UR26, UR24, 0x7, URZ ;  /* 0x00000007181a7899 */ /* 0x000fe400080006ff */
[----:B------:R-:W-:Y:S02]  /*5920*/  USHF.L.U32 UR27, UR20, 0x6, URZ ;  /* 0x00000006141b7899 */ /* 0x000fe400080006ff */
[----:B---3--:R-:W-:Y:S07]  /*5930*/  UIMAD.WIDE.U32 UR6, UR14, UR8, URZ ;  /* 0x000000080e0672a5 */ /* 0x008fee000f8e00ff */
[----:B------:R-:W-:Y:S01]  /*5940*/  @!UP2 UMOV UR4, UR7 ;  /* 0x000000070004ac82 */ /* 0x000fe20008000000 */
[----:B----4-:R-:W-:Y:S02]  /*5950*/  @!UP2 UISETP.NE.AND UP0, UPT, UR5, 0x1, UPT ;  /* 0x000000010500a88c */ /* 0x010fe4000bf05270 */
[----:B------:R-:W-:Y:S02]  /*5960*/  @!UP2 USHF.R.U32.HI UR4, URZ, UR9, UR4 ;  /* 0x00000009ff04a299 */ /* 0x000fe40008011604 */
[----:B------:R-:W-:Y:S02]  /*5970*/  UIMAD.WIDE.U32 UR6, UR13, UR11, URZ ;  /* 0x0000000b0d0672a5 */ /* 0x000fe4000f8e00ff */
[----:B------:R-:W-:Y:S02]  /*5980*/  @!UP2 USEL UR8, UR14, UR4, !UP0 ;  /* 0x000000040e08a287 */ /* 0x000fe4000c000000 */
[----:B------:R-:W-:Y:S03]  /*5990*/  @!UP2 UISETP.NE.AND UP0, UPT, UR10, 0x1, UPT ;  /* 0x000000010a00a88c */ /* 0x000fe6000bf05270 */
[----:B------:R-:W-:Y:S02]  /*59a0*/  @!UP2 UMOV UR6, UR7 ;  /* 0x000000070006ac82 */ /* 0x000fe40008000000 */
[----:B------:R-:W3:Y:S02]  /*59b0*/  @!UP2 LDCU UR4, c[0x0][0xb20] ;  /* 0x00016400ff04a7ac */ /* 0x000ee40008000800 */
[----:B---3--:R-:W-:Y:S04]  /*59c0*/  @!UP2 USHF.R.U32.HI UR6, URZ, UR4, UR6 ;  /* 0x00000004ff06a299 */ /* 0x008fe80008011606 */
[----:B------:R-:W-:Y:S04]  /*59d0*/  @!UP2 USEL UR6, UR13, UR6, !UP0 ;  /* 0x000000060d06a287 */ /* 0x000fe8000c000000 */
[----:B------:R-:W-:Y:S02]  /*59e0*/  @!UP2 UIADD3 UR4, UPT, UPT, -UR8, UR6, URZ ;  /* 0x000000060804a290 */ /* 0x000fe4000fffe1ff */
[----:B------:R-:W-:Y:S02]  /*59f0*/  @!UP2 UIADD3 UR6, UPT, UPT, UR8, -UR6, URZ ;  /* 0x800000060806a290 */ /* 0x000fe4000fffe0ff */
[----:B------:R-:W-:Y:S02]  /*5a00*/  @!UP2 UIMAD UR14, UR4, UR5, UR14 ;  /* 0x00000005040ea2a4 */ /* 0x000fe4000f8e020e */
[----:B------:R-:W-:Y:S01]  /*5a10*/  @!UP2 UIMAD UR13, UR6, UR10, UR13 ;  /* 0x0000000a060da2a4 */ /* 0x000fe2000f8e020d */
[----:B------:R-:W-:Y:S11]  /*5a20*/  BRA.U UP3, `(.L_x_111) ;  /* 0x0000000103107547 */ /* 0x000ff6000b800000 */
[----:B--2---:R-:W-:Y:S04]  /*5a30*/  MOV R0, UR41 ;  /* 0x0000002900007c02 */ /* 0x004fe80008000f00 */
[----:B------:R-:W-:Y:S04]  /*5a40*/  SHF.L.U32 R11, R0, 0x1f, RZ ;  /* 0x0000001f000b7819 */ /* 0x000fe800000006ff */
[----:B------:R-:W2:Y:S02]  /*5a50*/  SYNCS.PHASECHK.TRANS64.TRYWAIT P2, [UR21+0x1c8], R11 ;  /* 0x0001c80bff0075a7 */ /* 0x000ea40008041115 */
[----:B--2---:R-:W-:Y:S05]  /*5a60*/  @!P2 BRA `(.L_x_112) ;  /* 0x0000004000e0a947 */ /* 0x004fea0003800000 */
.L_x_111:
[----:B------:R-:W-:Y:S05]  /*5a70*/  @!P1 BRA `(.L_x_113) ;  /* 0x0000000000309947 */ /* 0x000fea0003800000 */
[----:B------:R-:W-:Y:S01]  /*5a80*/  ISETP.NE.U32.AND P1, PT, R2, RZ, PT ;  /* 0x000000ff0200720c */ /* 0x000fe20003f25070 */
[----:B------:R-:W3:Y:S01]  /*5a90*/  LDCU.64 UR4, c[0x0][0x358] ;  /* 0x00006b00ff0477ac */ /* 0x000ee20008000a00 */
[----:B------:R-:W-:Y:S02]  /*5aa0*/  IMAD.MOV.U32 R86, RZ, RZ, 0x1 ;  /* 0x00000001ff567424 */ /* 0x000fe400078e00ff */
[----:B------:R-:W-:Y:S11]  /*5ab0*/  ISETP.NE.AND.EX P1, PT, R3, RZ, PT, P1 ;  /* 0x000000ff0300720c */ /* 0x000ff60003f25310 */
[----:B------:R-:W-:Y:S02]  /*5ac0*/  @!UPT UIADD3 URZ, UPT, UPT, URZ, URZ, URZ ;  /* 0x000000fffffff290 */ /* 0x000fe4000fffe0ff */
[----:B--2---:R-:W2:Y:S01]  /*5ad0*/  @P1 LDC.64 R10, c[0x0][0x888] ;  /* 0x00022200ff0a1b82 */ /* 0x004ea20000000a00 */
[----:B------:R-:W-:Y:S04]  /*5ae0*/  @P1 IMAD R0, R4, UR36, RZ ;  /* 0x0000002404001c24 */ /* 0x000fe8000f8e02ff */
[----:B--2---:R-:W-:Y:S04]  /*5af0*/  @P1 IMAD.WIDE R10, R0, 0x4, R10 ;  /* 0x00000004000a1825 */ /* 0x004fe800078e020a */
[----:B------:R-:W-:Y:S01]  /*5b00*/  HFMA2 R0, -RZ, RZ, 0, 5.9604644775390625e-08 ;  /* 0x00000001ff007431 */ /* 0x000fe200000001ff */
[----:B---3-5:R3:W5:Y:S04]  /*5b10*/  @P1 LDG.E R41, desc[UR4][R10.64] ;  /* 0x000000040a291981 */ /* 0x028768000c1e1900 */
[----:B------:R-:W-:Y:S01]  /*5b20*/  @!P1 PRMT R86, R0, 0x7610, R86 ;  /* 0x0000761000569816 */ /* 0x000fe20000000056 */
[----:B---3--:R-:W4:Y:S06]  /*5b30*/  @!P1 LDC R41, c[0x0][0x880] ;  /* 0x00022000ff299b82 */ /* 0x008f2c0000000800 */
.L_x_113:
[----:B----45:R-:W-:Y:S01]  /*5b40*/  @!P0 FSETP.EQ.AND P1, PT, R41, RZ, PT ;  /* 0x000000ff2900820b */ /* 0x030fe20003f22000 */
[----:B------:R-:W-:Y:S01]  /*5b50*/  @!UPT UIADD3 URZ, UPT, UPT, URZ, URZ, URZ ;  /* 0x000000fffffff290 */ /* 0x000fe2000fffe0ff */
[----:B------:R-:W-:Y:S11]  /*5b60*/  @!P0 BRA `(.L_x_114) ;  /* 0x0000000000188947 */ /* 0x000ff60003800000 */
[----:B------:R-:W-:Y:S02]  /*5b70*/  LOP3.LUT P0, RZ, R86, 0xff, RZ, 0xc0, !PT ;  /* 0x000000ff56ff7812 */ /* 0x000fe4000780c0ff */
[----:B------:R-:W-:Y:S04]  /*5b80*/  ISETP.NE.U32.AND P1, PT, R2, RZ, PT ;  /* 0x000000ff0200720c */ /* 0x000fe80003f25070 */
[----:B------:R-:W-:Y:S04]  /*5b90*/  ISETP.NE.AND.EX P1, PT, R3, RZ, PT, P1 ;  /* 0x000000ff0300720c */ /* 0x000fe80003f25310 */
[----:B------:R-:W-:Y:S03]  /*5ba0*/  PLOP3.LUT P1, PT, P1, PT, PT, 0x8, 0x80 ;  /* 0x000000000080781c */ /* 0x000fe60000f2e170 */
[----:B------:R-:W-:Y:S11]  /*5bb0*/  @P0 FSETP.EQ.AND P1, PT, R41, RZ, PT ;  /* 0x000000ff2900020b */ /* 0x000ff60003f22000 */
[----:B------:R-:W-:Y:S02]  /*5bc0*/  @!UPT UIADD3 URZ, UPT, UPT, URZ, URZ, URZ ;  /* 0x000000fffffff290 */ /* 0x000fe4000fffe0ff */
.L_x_114:
[----:B------:R-:W3:Y:S01]  /*5bd0*/  SYNCS.PHASECHK.TRANS64.TRYWAIT P2, [UR21+0x1b0], R9 ;  /* 0x0001b009ff0075a7 */ /* 0x000ee20008041115 */
[----:B------:R-:W-:Y:S04]  /*5be0*/  ELECT P0, URZ, PT ;  /* 0x0000000000ff782f */ /* 0x000fe80003800000 */
[----:B------:R-:W-:Y:S11]  /*5bf0*/  PLOP3.LUT P1, PT, P1, P0, PT, 0xf2, 0x2f ;  /* 0x00000000002f781c */ /* 0x000ff60000f21e72 */
[----:B------:R-:W-:Y:S02]  /*5c00*/  @!UPT UIADD3 URZ, UPT, UPT, URZ, URZ, URZ ;  /* 0x000000fffffff290 */ /* 0x000fe4000fffe0ff */
[----:B------:R-:W-:Y:S05]  /*5c10*/  @!P1 IADD3 R8, P0, PT, R16, 0x580, RZ ;  /* 0x0000058010089810 */ /* 0x000fea0007f1e0ff */
[----:B------:R-:W-:Y:S01]  /*5c20*/  @!P1 IMAD.X R6, RZ, RZ, R17, P0 ;  /* 0x000000ffff069224 */ /* 0x000fe200000e0611 */
[----:B---3--:R-:W-:Y:S07]  /*5c30*/  @!P2 BRA `(.L_x_115) ;  /* 0x000000400084a947 */ /* 0x008fee0003800000 */
.L_x_223:
[----:B------:R-:W-:Y:S01]  /*5c40*/  @!P1 R2UR UR5, R8 ;  /* 0x00000000080592ca */ /* 0x000fe200000e0000 */
[----:B------:R-:W-:Y:S01]  /*5c50*/  VOTEU.ALL UP0, P1 ;  /* 0x0000000000ff7886 */ /* 0x000fe20000800000 */
[----:B------:R-:W-:Y:S01]  /*5c60*/  @!P1 R2UR UR4, R6 ;  /* 0x00000000060492ca */ /* 0x000fe200000e0000 */
[----:B------:R-:W-:Y:S01]  /*5c70*/  UMOV UR16, 0x0 ;  /* 0x0000000000107882 */ /* 0x000fe20000000000 */
[----:B------:R-:W-:Y:S01]  /*5c80*/  UMOV UR17, 0x10000000 ;  /* 0x1000000000117882 */ /* 0x000fe20000000000 */
[----:B------:R-:W-:Y:S01]  /*5c90*/  UMOV UR28, UR36 ;  /* 0x00000024001c7c82 */ /* 0x000fe20008000000 */
[----:B------:R-:W-:Y:S01]  /*5ca0*/  @!UP0 UIADD3 UR24, UPT, UPT, UR21, 0x300, URZ ;  /* 0x0000030015188890 */ /* 0x000fe2000fffe0ff */
[----:B--2---:R-:W-:Y:S01]  /*5cb0*/  @!P1 IMAD.MOV.U32 R0, RZ, RZ, 0x1000 ;  /* 0x00001000ff009424 */ /* 0x004fe200078e00ff */
[----:B------:R-:W-:Y:S01]  /*5cc0*/  @!UP0 UIADD3 UR10, UPT, UPT, UR26, 0x40, URZ ;  /* 0x000000401a0a8890 */ /* 0x000fe2000fffe0ff */
[----:B------:R-:W-:Y:S01]  /*5cd0*/  VIADD R14, R14, 0x1 ;  /* 0x000000010e0e7836 */ /* 0x000fe20000000000 */
[----:B------:R-:W-:Y:S01]  /*5ce0*/  @!UP0 UIADD3 UR8, UPT, UPT, UR21, 0xb00, URZ ;  /* 0x00000b0015088890 */ /* 0x000fe2000fffe0ff */
[----:B------:R-:W-:Y:S02]  /*5cf0*/  VOTEU.ALL UP0, P1 ;  /* 0x0000000000ff7886 */ /* 0x000fe40000800000 */
[----:B------:R-:W-:Y:S01]  /*5d00*/  IMAD.U32 R10, RZ, RZ, UR5 ;  /* 0x00000005ff0a7e24 */ /* 0x000fe2000f8e00ff */
[----:B------:R-:W-:Y:S01]  /*5d10*/  UMOV UR9, UR25 ;  /* 0x0000001900097c82 */ /* 0x000fe20008000000 */
[----:B------:R-:W-:Y:S01]  /*5d20*/  IMAD.U32 R11, RZ, RZ, UR4 ;  /* 0x00000004ff0b7e24 */ /* 0x000fe2000f8e00ff */
[----:B------:R-:W-:Y:S01]  /*5d30*/  UMOV UR11, UR27 ;  /* 0x0000001b000b7c82 */ /* 0x000fe20008000000 */
[----:B------:R-:W-:Y:S01]  /*5d40*/  UMOV UR12, UR36 ;  /* 0x00000024000c7c82 */ /* 0x000fe20008000000 */
[----:B------:R-:W-:Y:S01]  /*5d50*/  @!P1 R2UR UR4, R10 ;  /* 0x000000000a0492ca */ /* 0x000fe200000e0000 */
[----:B------:R-:W-:Y:S01]  /*5d60*/  UPRMT UR6, UR46, 0x654, UR25 ;  /* 0x000006542e067896 */ /* 0x000fe20008000019 */
[----:B------:R-:W-:Y:S11]  /*5d70*/  @!P1 R2UR UR5, R11 ;  /* 0x000000000b0592ca */ /* 0x000ff600000e0000 */
[----:B------:R-:W-:Y:S02]  /*5d80*/  @!UPT UIADD3 URZ, UPT, UPT, URZ, URZ, URZ ;  /* 0x000000fffffff290 */ /* 0x000fe4000fffe0ff */
[----:B------:R2:W-:Y:S01]  /*5d90*/  @!UP0 UTMALDG.3D [UR24], [UR4], desc[UR16] ;  /* 0x00001018040085b4 */ /* 0x0005e20008011000 */
[----:B------:R-:W-:Y:S05]  /*5da0*/  VOTEU.ALL UP0, P1 ;  /* 0x0000000000ff7886 */ /* 0x000fea0000800000 */
[----:B------:R2:W-:Y:S01]  /*5db0*/  @!UP0 UTMALDG.3D [UR8], [UR4], desc[UR16] ;  /* 0x00001008040085b4 */ /* 0x0005e20008011000 */
[----:B------:R2:W-:Y:S01]  /*5dc0*/  @!P1 SYNCS.ARRIVE.TRANS64.RED.A0TR RZ, [UR21+0x1a0], R0 ;  /* 0x0001a000ffff99a7 */ /* 0x0005e20008300415 */
[----:B------:R-:W-:Y:S01]  /*5dd0*/  SYNCS.ARRIVE.TRANS64.RED.A1T0 RZ, [UR6], RZ ;  /* 0x000000ffffff79a7 */ /* 0x000fe20008100406 */
[----:B------:R-:W3:Y:S02]  /*5de0*/  SYNCS.PHASECHK.TRANS64.TRYWAIT P0, [UR21+0x1b8], R9 ;  /* 0x0001b809ff0075a7 */ /* 0x000ee40008001115 */
[----:B--23--:R-:W-:Y:S05]  /*5df0*/  @!P0 BRA `(.L_x_116) ;  /* 0x00000040002c8947 */ /* 0x00cfea0003800000 */
.L_x_225:
[----:B------:R-:W-:Y:S01]  /*5e00*/  UIADD3 UR24, UPT, UPT, UR13, UR63, URZ ;  /* 0x0000003f0d187290 */ /* 0x000fe2000fffe0ff */
[----:B------:R-:W-:Y:S01]  /*5e10*/  @!P1 IADD3 R6, P0, PT, R16, 0x580, RZ ;  /* 0x0000058010069810 */ /* 0x000fe20007f1e0ff */
[----:B------:R-:W-:Y:S01]  /*5e20*/  UPLOP3.LUT UP3, UPT, UPT, UPT, UPT, 0x80, 0x8 ;  /* 0x000000000008789c */ /* 0x000fe20003f6f070 */
[----:B------:R-:W-:Y:S01]  /*5e30*/  R2UR UR28, R88 ;  /* 0x00000000581c72ca */ /* 0x000fe200000e0000 */
[----:B------:R-:W-:Y:S01]  /*5e40*/  VOTEU.ALL UP0, P1 ;  /* 0x0000000000ff7886 */ /* 0x000fe20000800000 */
[----:B------:R-:W-:Y:S01]  /*5e50*/  @!P1 R2UR UR5, R6 ;  /* 0x00000000060592ca */ /* 0x000fe200000e0000 */
[----:B--2---:R-:W-:Y:S01]  /*5e60*/  @!P1 IMAD.X R0, RZ, RZ, R17, P0 ;  /* 0x000000ffff009224 */ /* 0x004fe200000e0611 */
[----:B------:R-:W-:Y:S01]  /*5e70*/  UMOV UR6, 0x0 ;  /* 0x0000000000067882 */ /* 0x000fe20000000000 */
[----:B------:R-:W-:Y:S01]  /*5e80*/  UMOV UR7, 0x10000000 ;  /* 0x1000000000077882 */ /* 0x000fe20000000000 */
[----:B------:R-:W-:Y:S01]  /*5e90*/  @!UP0 UIADD3 UR18, UPT, UPT, UR26, 0x20, URZ ;  /* 0x000000201a128890 */ /* 0x000fe2000fffe0ff */
[----:B------:R-:W-:Y:S01]  /*5ea0*/  ISETP.NE.AND P0, PT, R14, 0x2, PT ;  /* 0x000000020e00780c */ /* 0x000fe20003f05270 */
[----:B------:R-:W-:Y:S01]  /*5eb0*/  @!UP0 UIADD3 UR16, UPT, UPT, UR21, 0x1300, URZ ;  /* 0x0000130015108890 */ /* 0x000fe2000fffe0ff */
[----:B------:R-:W-:Y:S01]  /*5ec0*/  @!P1 R2UR UR4, R0 ;  /* 0x00000000000492ca */ /* 0x000fe200000e0000 */
[----:B------:R-:W-:Y:S01]  /*5ed0*/  @!UP0 UIADD3 UR17, UPT, UPT, UR21, 0x1a8, URZ ;  /* 0x000001a815118890 */ /* 0x000fe2000fffe0ff */
[----:B------:R-:W-:Y:S01]  /*5ee0*/  SEL R0, RZ, 0x1, P0 ;  /* 0x00000001ff007807 */ /* 0x000fe20000000000 */
[----:B------:R-:W-:Y:S01]  /*5ef0*/  @!UP0 UIADD3 UR10, UPT, UPT, UR26, 0x60, URZ ;  /* 0x000000601a0a8890 */ /* 0x000fe2000fffe0ff */
[----:B------:R-:W-:Y:S01]  /*5f00*/  LOP3.LUT R15, R15, 0x1, RZ, 0x3c, !PT ;  /* 0x000000010f0f7812 */ /* 0x000fe200078e3cff */
[----:B------:R-:W-:Y:S01]  /*5f10*/  @!UP0 UIADD3 UR8, UPT, UPT, UR21, 0x1b00, URZ ;  /* 0x00001b0015088890 */ /* 0x000fe2000fffe0ff */
[----:B------:R-:W-:Y:S01]  /*5f20*/  IMAD.U32 R8, RZ, RZ, UR5 ;  /* 0x00000005ff087e24 */ /* 0x000fe2000f8e00ff */
[----:B------:R-:W-:Y:S01]  /*5f30*/  VOTEU.ALL UP0, P1 ;  /* 0x0000000000ff7886 */ /* 0x000fe20000800000 */
[----:B------:R-:W-:Y:S01]  /*5f40*/  UMOV UR19, UR27 ;  /* 0x0000001b00137c82 */ /* 0x000fe20008000000 */
[----:B------:R-:W-:Y:S01]  /*5f50*/  UMOV UR20, UR36 ;  /* 0x0000002400147c82 */ /* 0x000fe20008000000 */
[----:B------:R-:W-:Y:S01]  /*5f60*/  UMOV UR11, UR27 ;  /* 0x0000001b000b7c82 */ /* 0x000fe20008000000 */
[----:B------:R-:W-:Y:S01]  /*5f70*/  UMOV UR12, UR36 ;  /* 0x00000024000c7c82 */ /* 0x000fe20008000000 */
[----:B------:R-:W-:Y:S01]  /*5f80*/  UMOV UR9, UR17 ;  /* 0x0000001100097c82 */ /* 0x000fe20008000000 */
[----:B------:R-:W-:Y:S01]  /*5f90*/  IMAD.U32 R9, RZ, RZ, UR4 ;  /* 0x00000004ff097e24 */ /* 0x000fe2000f8e00ff */
[----:B------:R-:W-:Y:S01]  /*5fa0*/  @!P1 R2UR UR4, R8 ;  /* 0x00000000080492ca */ /* 0x000fe200000e0000 */
[----:B------:R-:W-:Y:S01]  /*5fb0*/  UMOV UR36, UR29 ;  /* 0x0000001d00247c82 */ /* 0x000fe20008000000 */
[----:B------:R-:W-:Y:S02]  /*5fc0*/  LOP3.LUT R13, R13, R0, RZ, 0x3c, !PT ;  /* 0x000000000d0d7212 */ /* 0x000fe400078e3cff */
[----:B------:R-:W-:Y:S02]  /*5fd0*/  @!P1 R2UR UR5, R9 ;  /* 0x00000000090592ca */ /* 0x000fe400000e0000 */
[----:B------:R-:W-:Y:S11]  /*5fe0*/  SEL R14, R14, RZ, P0 ;  /* 0x000000ff0e0e7207 */ /* 0x000ff60000000000 */
[----:B------:R2:W-:Y:S01]  /*5ff0*/  @!UP0 UTMALDG.3D [UR16], [UR4], desc[UR6] ;  /* 0x00000610040085b4 */ /* 0x0005e20008011000 */
[----:B------:R-:W-:Y:S05]  /*6000*/  VOTEU.ALL UP0, P1 ;  /* 0x0000000000ff7886 */ /* 0x000fea0000800000 */
[----:B------:R3:W-:Y:S01]  /*6010*/  @!UP0 UTMALDG.3D [UR8], [UR4], desc[UR6] ;  /* 0x00000608040085b4 */ /* 0x0007e20008011000 */
[----:B------:R3:W-:Y:S01]  /*6020*/  @!P1 SYNCS.ARRIVE.TRANS64.RED.A0TR RZ, [UR21+0x1a8], R7 ;  /* 0x0001a807ffff99a7 */ /* 0x0007e20008300415 */
[----:B------:R-:W-:Y:S01]  /*6030*/  SYNCS.ARRIVE.TRANS64.RED.A1T0 RZ, [UR37], RZ ;  /* 0x000000ffffff79a7 */ /* 0x000fe20008100425 */
[----:B--2---:R-:W-:Y:S01]  /*6040*/  UIADD3 UR20, UPT, UPT, UR14, UR28, URZ ;  /* 0x0000001c0e147290 */ /* 0x004fe2000fffe0ff */
[----:B------:R-:W-:Y:S11]  /*6050*/  BRA.U UP1, `(.L_x_117) ;  /* 0xfffffff101f07547 */ /* 0x000ff6000b83ffff */
[----:B------:R-:W-:-:S04]  /*6060*/  SHF.L.U32 R3, R15, 0x1f, RZ ;  /* 0x0000001f0f037819 */ /* 0x000fc800000006ff */
[----:B------:R-:W2:Y:S02]  /*6070*/  SYNCS.PHASECHK.TRANS64.TRYWAIT P0, [UR21+0x1b0], R3 ;  /* 0x0001b003ff0075a7 */ /* 0x000ea40008001115 */
[----:B--2---:R-:W-:Y:S05]  /*6080*/  @!P0 BRA `(.L_x_118) ;  /* 0x0000003c00a08947 */ /* 0x004fea0003800000 */
.L_x_227:
[----:B--2---:R-:W-:-:S07]  /*6090*/  MOV R0, UR21 ;  /* 0x0000001500007c02 */ /* 0x004fce0008000f00 */
.L_x_119:
[----:B--2---:R-:W-:-:S04]  /*60a0*/  SHF.L.U32 R3, R15, 0x1f, RZ ;  /* 0x0000001f0f037819 */ /* 0x004fc800000006ff */
[----:B------:R2:W4:Y:S03]  /*60b0*/  SYNCS.PHASECHK.TRANS64.TRYWAIT P0, [R0+URZ+0x1b8], R3 ;  /* 0x0001b803000075a7 */ /* 0x00052600080011ff */
[----:B----4-:R-:W-:Y:S05]  /*60c0*/  @!P0 NANOSLEEP.SYNCS 0x989680 ;  /* 0x009896800000895d */ /* 0x010fea0003900000 */
[----:B------:R-:W4:Y:S02]  /*60d0*/  @!P0 SYNCS.PHASECHK.TRANS64 P0, [R0+URZ+0x1b8], R3 ;  /* 0x0001b803000085a7 */ /* 0x000f2400080010ff */
[----:B-1-34-:R-:W-:Y:S05]  /*60e0*/  @P0 EXIT ;  /* 0x000000000000094d */ /* 0x01afea0003800000 */
[----:B------:R-:W-:Y:S05]  /*60f0*/  BRA `(.L_x_119) ;  /* 0xfffffffc00e87947 */ /* 0x000fea000383ffff */
.L_x_108:
[----:B------:R-:W-:-:S06]  /*6100*/  UISETP.GE.AND UP0, UPT, UR25, 0x4, UPT ;  /* 0x000000041900788c */ /* 0x000fcc000bf06270 */
[----:B------:R-:W-:-:S13]  /*6110*/  PLOP3.LUT P0, PT, PT, PT, UP0, 0x80, 0x8 ;  /* 0x000000000008781c */ /* 0x000fda0003f0f008 */
[----:B------:R-:W-:Y:S05]  /*6120*/  @!P0 EXIT ;  /* 0x000000000000894d */ /* 0x000fea0003800000 */
[----:B------:R-:W-:Y:S01]  /*6130*/  BAR.SYNC.DEFER_BLOCKING 0x6, 0xa0 ;  /* 0x0182800000007b1d */ /* 0x000fe20000010000 */
[----:B------:R-:W-:Y:S01]  /*6140*/  IMAD.SHL.U32 R4, R87, 0x200000, RZ ;  /* 0x0020000057047824 */ /* 0x000fe200078e00ff */
[----:B------:R-:W-:Y:S01]  /*6150*/  CS2R R94, SRZ ;  /* 0x00000000005e7805 */ /* 0x000fe2000001ff00 */
[C---:B------:R-:W-:Y:S01]  /*6160*/  IMAD.SHL.U32 R85, R97.reuse, 0x20, RZ ;  /* 0x0000002061557824 */ /* 0x040fe200078e00ff */
[----:B------:R-:W-:Y:S01]  /*6170*/  CS2R R92, SRZ ;  /* 0x00000000005c7805 */ /* 0x000fe2000001ff00 */
[C---:B------:R-:W-:Y:S01]  /*6180*/  IMAD.U32 R37, R97.reuse, 0x10000, RZ ;  /* 0x0001000061257824 */ /* 0x040fe200078e00ff */
[----:B------:R-:W-:Y:S02]  /*6190*/  UMOV UR44, 0x400 ;  /* 0x00000400002c7882 */ /* 0x000fe40000000000 */
[----:B------:R-:W1:Y:S01]  /*61a0*/  LDC.64 R82, c[0x0][0x8b0] ;  /* 0x00022c00ff527b82 */ /* 0x000e620000000a00 */
[----:B------:R-:W-:Y:S01]  /*61b0*/  ULEA UR44, UR46, UR44, 0x18 ;  /* 0x0000002c2e2c7291 */ /* 0x000fe2000f8ec0ff */
[----:B------:R-:W-:Y:S01]  /*61c0*/  IMAD.SHL.U32 R5, R97, 0x4, RZ ;  /* 0x0000000461057824 */ /* 0x000fe200078e00ff */
[----:B------:R-:W-:Y:S01]  /*61d0*/  LOP3.LUT R4, R4, 0x200000, RZ, 0xc0, !PT ;  /* 0x0020000004047812 */ /* 0x000fe200078ec0ff */
[----:B------:R-:W-:Y:S01]  /*61e0*/  IMAD.SHL.U32 R7, R87, 0x400, RZ ;  /* 0x0000040057077824 */ /* 0x000fe200078e00ff */
[C---:B------:R-:W-:Y:S01]  /*61f0*/  LOP3.LUT R6, R85.reuse, 0x80, RZ, 0xc0, !PT ;  /* 0x0000008055067812 */ /* 0x040fe200078ec0ff */
[----:B------:R-:W-:Y:S01]  /*6200*/  UIADD3 UR4, UPT, UPT, UR44, 0x2300, URZ ;  /* 0x000023002c047890 */ /* 0x000fe2000fffe0ff */
[C---:B------:R-:W-:Y:S01]  /*6210*/  LOP3.LUT R84, R85.reuse, 0xb60, RZ, 0xc0, !PT ;  /* 0x00000b6055547812 */ /* 0x040fe200078ec0ff */
[----:B------:R-:W2:Y:S01]  /*6220*/  LDC.64 R80, c[0x0][0x8a8] ;  /* 0x00022a00ff507b82 */ /* 0x000ea20000000a00 */
[----:B------:R-:W-:Y:S01]  /*6230*/  LOP3.LUT R37, R4, 0x400000, R37, 0xf8, !PT ;  /* 0x0040000004257812 */ /* 0x000fe200078ef825 */
[----:B------:R-:W-:Y:S01]  /*6240*/  IMAD.MOV.U32 R36, RZ, RZ, RZ ;  /* 0x000000ffff247224 */ /* 0x000fe200078e00ff */
[----:B------:R-:W-:Y:S01]  /*6250*/  LOP3.LUT R5, R6, 0x10, R5, 0xf8, !PT ;  /* 0x0000001006057812 */ /* 0x000fe200078ef805 */
[----:B------:R-:W-:Y:S01]  /*6260*/  IMAD.MOV.U32 R91, RZ, RZ, RZ ;  /* 0x000000ffff5b7224 */ /* 0x000fe200078e00ff */
[----:B------:R-:W-:Y:S01]  /*6270*/  LOP3.LUT R84, R84, 0x400, R7, 0xf8, !PT ;  /* 0x0000040054547812 */ /* 0x000fe200078ef807 */
[----:B------:R-:W-:Y:S01]  /*6280*/  IMAD.U32 R96, RZ, RZ, UR4 ;  /* 0x00000004ff607e24 */ /* 0x000fe2000f8e00ff */
[----:B------:R-:W-:Y:S01]  /*6290*/  LOP3.LUT P0, RZ, R85, 0x80, RZ, 0xc0, !PT ;  /* 0x0000008055ff7812 */ /* 0x000fe2000780c0ff */
[----:B------:R-:W3:Y:S01]  /*62a0*/  LDCU UR58, c[0x0][0x370] ;  /* 0x00006e00ff3a77ac */ /* 0x000ee20008000800 */
[----:B------:R-:W4:Y:S01]  /*62b0*/  LDS R0, [UR44+0x280] ;  /* 0x0002802cff007984 */ /* 0x000f220008000800 */
[----:B------:R-:W-:-:S02]  /*62c0*/  LOP3.LUT R84, R84, R5, RZ, 0xfc, !PT ;  /* 0x0000000554547212 */ /* 0x000fc400078efcff */
[----:B------:R-:W-:Y:S01]  /*62d0*/  P2R R4, PR, RZ, 0x1 ;  /* 0x00000001ff047803 */ /* 0x000fe20000000000 */
[----:B------:R-:W1:Y:S01]  /*62e0*/  LDCU UR43, c[0x0][0xb0c] ;  /* 0x00016180ff2b77ac */ /* 0x000e620008000800 */
[----:B------:R-:W-:Y:S01]  /*62f0*/  LOP3.LUT R97, R97, 0x60, RZ, 0xc0, !PT ;  /* 0x0000006061617812 */ /* 0x000fe200078ec0ff */
[----:B------:R-:W1:Y:S01]  /*6300*/  LDCU UR39, c[0x0][0xb30] ;  /* 0x00016600ff2777ac */ /* 0x000e620008000800 */
[----:B------:R-:W1:Y:S01]  /*6310*/  LDCU.64 UR56, c[0x0][0x888] ;  /* 0x00011100ff3877ac */ /* 0x000e620008000a00 */
[----:B------:R-:W1:Y:S01]  /*6320*/  LDCU.64 UR40, c[0x0][0xb28] ;  /* 0x00016500ff2877ac */ /* 0x000e620008000a00 */
[----:B------:R-:W1:Y:S01]  /*6330*/  LDCU.64 UR60, c[0x0][0x890] ;  /* 0x00011200ff3c77ac */ /* 0x000e620008000a00 */
[----:B------:R-:W1:Y:S01]  /*6340*/  LDCU.128 UR52, c[0x0][0xb10] ;  /* 0x00016200ff3477ac */ /* 0x000e620008000c00 */
[----:B------:R-:W1:Y:S01]  /*6350*/  LDCU UR47, c[0x0][0x374] ;  /* 0x00006e80ff2f77ac */ /* 0x000e620008000800 */
[----:B------:R-:W-:Y:S01]  /*6360*/  UIADD3 UR62, UPT, UPT, UR44, 0x300, URZ ;  /* 0x000003002c3e7890 */ /* 0x000fe2000fffe0ff */
[----:B-1234-:R-:W-:-:S11]  /*6370*/  IMAD.IADD R37, R0, 0x1, R37 ;  /* 0x0000000100257824 */ /* 0x01efd600078e0225 */
.L_x_145:
[C---:B------:R-:W-:Y:S02]  /*6380*/  LEA R3, R91.reuse, UR44, 0x3 ;  /* 0x0000002c5b037c11 */ /* 0x040fe4000f8e18ff */
[----:B------:R-:W-:Y:S02]  /*6390*/  SHF.L.U32 R0, R94, 0x1f, RZ ;  /* 0x0000001f5e007819 */ /* 0x000fe400000006ff */
[----:B------:R-:W-:Y:S02]  /*63a0*/  LEA R5, R91, UR44, 0x4 ;  /* 0x0000002c5b057c11 */ /* 0x000fe4000f8e20ff */
[----:B-1----:R-:W1:Y:S02]  /*63b0*/  SYNCS.PHASECHK.TRANS64.TRYWAIT P0, [R3+URZ+0x1d0], R0 ;  /* 0x0001d000030075a7 */ /* 0x002e6400080011ff */
[----:B-1----:R-:W-:Y:S05]  /*63c0*/  @!P0 BRA `(.L_x_120) ;  /* 0x0000003800e88947 */ /* 0x002fea0003800000 */
.L_x_228:
        /* <DEDUP_REMOVED lines=11> */
[----:B------:R-:W-:Y:S01]  /*6480*/  PLOP3.LUT P0, PT, PT, PT, UP1, 0x80, 0x8 ;  /* 0x000000000008781c */ /* 0x000fe20003f0f018 */
[----:B------:R-:W-:Y:S11]  /*6490*/  UP2UR UR45, UPR, URZ, 0x2 ;  /* 0x00000002ff2d7883 */ /* 0x000ff60008000000 */
[----:B------:R-:W-:Y:S01]  /*64a0*/  @!UPT UIADD3 URZ, UPT, UPT, URZ, URZ, URZ ;  /* 0x000000fffffff290 */ /* 0x000fe2000fffe0ff */
[----:B-1----:R-:W-:Y:S02]  /*64b0*/  @P0 SHF.R.U32.HI R0, RZ, 0x10, R5 ;  /* 0x00000010ff000819 */ /* 0x002fe40000011605 */
        /* <DEDUP_REMOVED lines=12> */
[----:B------:R-:W2:Y:S01]  /*6580*/  LDCU UR12, c[0x0][0xb20] ;  /* 0x00016400ff0c77ac */ /* 0x000ea20008000800 */
[----:B------:R-:W-:Y:S02]  /*6590*/  UIMAD.WIDE.U32 UR4, UR47, UR55, URZ ;  /* 0x000000372f0472a5 */ /* 0x000fe4000f8e00ff */
[----:B------:R-:W-:Y:S02]  /*65a0*/  UIMAD.WIDE.U32 UR6, UR58, UR52, URZ ;  /* 0x000000343a0672a5 */ /* 0x000fe4000f8e00ff */
[----:B------:R-:W-:Y:S02]  /*65b0*/  UISETP.NE.AND UP0, UPT, UR54, 0x1, UPT ;  /* 0x000000013600788c */ /* 0x000fe4000bf05270 */
[----:B------:R-:W-:Y:S02]  /*65c0*/  UIMAD.WIDE.U32 UR8, UR37, UR55, URZ ;  /* 0x00000037250872a5 */ /* 0x000fe4000f8e00ff */
[----:B------:R-:W-:Y:S02]  /*65d0*/  UIMAD.WIDE.U32 UR10, UR38, UR52, URZ ;  /* 0x00000034260a72a5 */ /* 0x000fe4000f8e00ff */
[----:B------:R-:W-:Y:S02]  /*65e0*/  UISETP.NE.AND UP1, UPT, UR43, 0x1, UPT ;  /* 0x000000012b00788c */ /* 0x000fe4000bf25270 */
[----:B------:R-:W-:Y:S01]  /*65f0*/  UISETP.NE.AND UP2, UPT, UR42, 0x1, UPT ;  /* 0x000000012a00788c */ /* 0x000fe2000bf45270 */
[----:B------:R-:W-:Y:S02]  /*6600*/  UMOV UR4, UR5 ;  /* 0x0000000500047c82 */ /* 0x000fe40008000000 */
[----:B--2---:R-:W-:Y:S03]  /*6610*/  USHF.R.U32.HI UR5, URZ, UR12, UR4 ;  /* 0x0000000cff057299 */ /* 0x004fe60008011604 */
[----:B------:R-:W-:Y:S02]  /*6620*/  UMOV UR4, UR7 ;  /* 0x0000000700047c82 */ /* 0x000fe40008000000 */
[----:B------:R-:W-:Y:S02]  /*6630*/  USHF.R.U32.HI UR7, URZ, UR53, UR4 ;  /* 0x00000035ff077299 */ /* 0x000fe40008011604 */
[----:B------:R-:W-:Y:S02]  /*6640*/  USEL UR4, UR47, UR5, !UP0 ;  /* 0x000000052f047287 */ /* 0x000fe4000c000000 */
[----:B------:R-:W-:Y:S01]  /*6650*/  USEL UR7, UR58, UR7, !UP1 ;  /* 0x000000073a077287 */ /* 0x000fe2000c800000 */
[----:B------:R-:W-:Y:S01]  /*6660*/  UMOV UR5, UR9 ;  /* 0x0000000900057c82 */ /* 0x000fe20008000000 */
[----:B------:R-:W-:Y:S02]  /*6670*/  UIMAD.WIDE.U32 UR8, UR4, UR40, URZ ;  /* 0x00000028040872a5 */ /* 0x000fe4000f8e00ff */
[----:B------:R-:W-:Y:S03]  /*6680*/  USHF.R.U32.HI UR6, URZ, UR12, UR5 ;  /* 0x0000000cff067299 */ /* 0x000fe60008011605 */
[----:B------:R-:W-:Y:S01]  /*6690*/  UMOV UR5, UR11 ;  /* 0x0000000b00057c82 */ /* 0x000fe20008000000 */
[----:B------:R-:W-:Y:S02]  /*66a0*/  UIMAD.WIDE.U32 UR10, UR7, UR40, URZ ;  /* 0x00000028070a72a5 */ /* 0x000fe4000f8e00ff */
[----:B------:R-:W-:Y:S02]  /*66b0*/  USHF.R.U32.HI UR12, URZ, UR53, UR5 ;  /* 0x00000035ff0c7299 */ /* 0x000fe40008011605 */
[----:B------:R-:W-:Y:S01]  /*66c0*/  USEL UR6, UR37, UR6, !UP0 ;  /* 0x0000000625067287 */ /* 0x000fe2000c000000 */
[----:B------:R-:W-:Y:S02]  /*66d0*/  UMOV UR5, UR9 ;  /* 0x0000000900057c82 */ /* 0x000fe40008000000 */
[----:B------:R-:W-:Y:S01]  /*66e0*/  UMOV UR10, UR11 ;  /* 0x0000000b000a7c82 */ /* 0x000fe20008000000 */
[----:B------:R-:W-:Y:S02]  /*66f0*/  @UP2 USHF.R.U32.HI UR4, URZ, UR41, UR5 ;  /* 0x00000029ff042299 */ /* 0x000fe40008011605 */
[----:B------:R-:W-:Y:S02]  /*6700*/  @UP2 USHF.R.U32.HI UR7, URZ, UR41, UR10 ;  /* 0x00000029ff072299 */ /* 0x000fe4000801160a */
[----:B------:R-:W-:Y:S02]  /*6710*/  UIMAD UR4, UR42, UR4, URZ ;  /* 0x000000042a0472a4 */ /* 0x000fe4000f8e02ff */
[----:B------:R-:W-:Y:S02]  /*6720*/  UIMAD.WIDE.U32 UR10, UR6, UR40, URZ ;  /* 0x00000028060a72a5 */ /* 0x000fe4000f8e00ff */
[----:B------:R-:W-:Y:S02]  /*6730*/  USEL UR5, UR38, UR12, !UP1 ;  /* 0x0000000c26057287 */ /* 0x000fe4000c800000 */
[----:B------:R-:W-:Y:S02]  /*6740*/  UIMAD UR8, UR42, UR7, URZ ;  /* 0x000000072a0872a4 */ /* 0x000fe4000f8e02ff */
[----:B------:R-:W-:Y:S03]  /*6750*/  UISETP.GE.AND UP0, UPT, UR6, UR4, UPT ;  /* 0x000000040600728c */ /* 0x000fe6000bf06270 */
[----:B------:R-:W-:Y:S01]  /*6760*/  UMOV UR4, UR11 ;  /* 0x0000000b00047c82 */ /* 0x000fe20008000000 */
[----:B------:R-:W-:Y:S02]  /*6770*/  UISETP.GE.OR UP0, UPT, UR5, UR8, UP0 ;  /* 0x000000080500728c */ /* 0x000fe40008706670 */
[----:B------:R-:W-:Y:S02]  /*6780*/  USHF.R.U32.HI UR4, URZ, UR41, UR4 ;  /* 0x00000029ff047299 */ /* 0x000fe40008011604 */
[----:B------:R-:W-:Y:S02]  /*6790*/  UIMAD.WIDE.U32 UR8, UR5, UR40, URZ ;  /* 0x00000028050872a5 */ /* 0x000fe4000f8e00ff */
[----:B------:R-:W-:Y:S02]  /*67a0*/  USEL UR11, UR6, UR4, !UP2 ;  /* 0x00000004060b7287 */ /* 0x000fe4000d000000 */
[----:B------:R-:W-:Y:S02]  /*67b0*/  UIADD3 UR8, UPT, UPT, -UR5, URZ, URZ ;  /* 0x000000ff05087290 */ /* 0x000fe4000fffe1ff */
[----:B------:R-:W-:Y:S01]  /*67c0*/  UIADD3 UR10, UPT, UPT, -UR11, URZ, URZ ;  /* 0x000000ff0b0a7290 */ /* 0x000fe2000fffe1ff */
[----:B------:R-:W-:Y:S01]  /*67d0*/  @!UP0 UMOV UR4, UR9 ;  /* 0x0000000900048c82 */ /* 0x000fe20008000000 */
[----:B------:R-:W-:Y:S02]  /*67e0*/  UIADD3 UR9, UPT, UPT, -UR6, URZ, URZ ;  /* 0x000000ff06097290 */ /* 0x000fe4000fffe1ff */
[----:B------:R-:W-:Y:S02]  /*67f0*/  @!UP0 USHF.R.U32.HI UR4, URZ, UR41, UR4 ;  /* 0x00000029ff048299 */ /* 0x000fe40008011604 */
[----:B------:R-:W-:Y:S02]  /*6800*/  UIMAD UR10, UR42, UR10, UR6 ;  /* 0x0000000a2a0a72a4 */ /* 0x000fe4000f8e0206 */
[----:B------:R-:W-:Y:S04]  /*6810*/  @!UP0 USEL UR4, UR5, UR4, !UP2 ;  /* 0x0000000405048287 */ /* 0x000fe8000d000000 */
[----:B------:R-:W-:Y:S02]  /*6820*/  @!UP0 UIMAD UR10, UR7, UR10, UR4 ;  /* 0x0000000a070a82a4 */ /* 0x000fe4000f8e0204 */
[----:B------:R-:W-:Y:S02]  /*6830*/  @!UP0 UIADD3 UR11, UPT, UPT, UR11, -UR4, URZ ;  /* 0x800000040b0b8290 */ /* 0x000fe4000fffe0ff */
[----:B------:R-:W-:Y:S02]  /*6840*/  UIMAD UR7, UR43, UR8, UR38 ;  /* 0x000000082b0772a4 */ /* 0x000fe4000f8e0226 */
[----:B------:R-:W-:Y:S02]  /*6850*/  @!UP0 UIMAD UR6, UR11, UR42, UR5 ;  /* 0x0000002a0b0682a4 */ /* 0x000fe4000f8e0205 */
[----:B------:R-:W-:Y:S01]  /*6860*/  UIMAD UR4, UR54, UR9, UR37 ;  /* 0x00000009360472a4 */ /* 0x000fe2000f8e0225 */
[----:B------:R-:W-:Y:S02]  /*6870*/  @!UP0 UMOV UR5, UR10 ;  /* 0x0000000a00058c82 */ /* 0x000fe40008000000 */
[----:B------:R-:W-:Y:S02]  /*6880*/  UIMAD UR38, UR5, UR43, UR7 ;  /* 0x0000002b052672a4 */ /* 0x000fe4000f8e0207 */
[----:B------:R-:W-:Y:S11]  /*6890*/  UIMAD UR37, UR6, UR54, UR4 ;  /* 0x00000036062572a4 */ /* 0x000ff6000f8e0204 */
[----:B------:R-:W-:Y:S01]  /*68a0*/  @!UPT UIADD3 URZ, UPT, UPT, URZ, URZ, URZ ;  /* 0x000000fffffff290 */ /* 0x000fe2000fffe0ff */
.L_x_121:
[----:B------:R-:W-:Y:S01]  /*68b0*/  UISETP.NE.AND UP0, UPT, UR39, 0x1, UPT ;  /* 0x000000012700788c */ /* 0x000fe2000bf05270 */
[----:B------:R-:W-:Y:S01]  /*68c0*/  IADD3 R91, PT, PT, R91, 0x1, RZ ;  /* 0x000000015b5b7810 */ /* 0x000fe20007ffe0ff */
[----:B------:R-:W-:Y:S02]  /*68d0*/  USHF.L.U32 UR50, UR20, 0x6, URZ ;  /* 0x0000000614327899 */ /* 0x000fe400080006ff */
[----:B------:R-:W-:Y:S07]  /*68e0*/  USHF.L.U32 UR49, UR24, 0x7, URZ ;  /* 0x0000000718317899 */ /* 0x000fee00080006ff */
[----:B------:R-:W2:Y:S01]  /*68f0*/  @!UP0 LDCU.128 UR12, c[0x0][0xb10] ;  /* 0x00016200ff0c87ac */ /* 0x000ea20008000c00 */
[----:B------:R-:W3:Y:S01]  /*6900*/  @!UP0 LDCU UR5, c[0x0][0xb0c] ;  /* 0x00016180ff0587ac */ /* 0x000ee20008000800 */
[----:B------:R-:W4:Y:S01]  /*6910*/  @!UP0 LDCU UR10, c[0x0][0xb20] ;  /* 0x00016400ff0a87ac */ /* 0x000f220008000800 */
[----:B--2---:R-:W-:Y:S02]  /*6920*/  UIMAD.WIDE.U32 UR8, UR38, UR12, URZ ;  /* 0x0000000c260872a5 */ /* 0x004fe4000f8e00ff */
[----:B------:R-:W-:Y:S02]  /*6930*/  UIMAD.WIDE.U32 UR6, UR37, UR15, URZ ;  /* 0x0000000f250672a5 */ /* 0x000fe4000f8e00ff */
[----:B------:R-:W-:Y:S03]  /*6940*/  @!UP0 UISETP.NE.AND UP1, UPT, UR14, 0x1, UPT ;  /* 0x000000010e00888c */ /* 0x000fe6000bf25270 */
[----:B------:R-:W-:Y:S01]  /*6950*/  @!UP0 UMOV UR4, UR9 ;  /* 0x0000000900048c82 */ /* 0x000fe20008000000 */
[----:B---3--:R-:W-:Y:S02]  /*6960*/  @!UP0 UISETP.NE.AND UP2, UPT, UR5, 0x1, UPT ;  /* 0x000000010500888c */ /* 0x008fe4000bf45270 */
[----:B------:R-:W-:Y:S01]  /*6970*/  @!UP0 USHF.R.U32.HI UR4, URZ, UR13, UR4 ;  /* 0x0000000dff048299 */ /* 0x000fe20008011604 */
[----:B------:R-:W-:Y:S02]  /*6980*/  @!UP0 UMOV UR6, UR7 ;  /* 0x0000000700068c82 */ /* 0x000fe40008000000 */
[----:B----4-:R-:W-:Y:S02]  /*6990*/  @!UP0 USHF.R.U32.HI UR6, URZ, UR10, UR6 ;  /* 0x0000000aff068299 */ /* 0x010fe40008011606 */
[----:B------:R-:W-:Y:S02]  /*69a0*/  @!UP0 USEL UR7, UR38, UR4, !UP2 ;  /* 0x0000000426078287 */ /* 0x000fe4000d000000 */
[----:B------:R-:W-:Y:S04]  /*69b0*/  @!UP0 USEL UR6, UR37, UR6, !UP1 ;  /* 0x0000000625068287 */ /* 0x000fe8000c800000 */
[----:B------:R-:W-:Y:S02]  /*69c0*/  @!UP0 UIADD3 UR4, UPT, UPT, -UR7, UR6, URZ ;  /* 0x0000000607048290 */ /* 0x000fe4000fffe1ff */
[----:B------:R-:W-:Y:S02]  /*69d0*/  @!UP0 UIADD3 UR6, UPT, UPT, UR7, -UR6, URZ ;  /* 0x8000000607068290 */ /* 0x000fe4000fffe0ff */
[----:B------:R-:W-:Y:S02]  /*69e0*/  @!UP0 UIMAD UR38, UR4, UR5, UR38 ;  /* 0x00000005042682a4 */ /* 0x000fe4000f8e0226 */
[----:B------:R-:W-:Y:S02]  /*69f0*/  @!UP0 UIMAD UR37, UR6, UR14, UR37 ;  /* 0x0000000e062582a4 */ /* 0x000fe4000f8e0225 */
[----:B------:R-:W-:Y:S09]  /*6a00*/  ULOP3.LUT UP0, URZ, UR62, 0x90, URZ, 0xc0, !UPT ;  /* 0x000000903eff7892 */ /* 0x000ff2000f80c0ff */
[----:B------:R-:W-:Y:S05]  /*6a10*/  BRA.U !UP0, `(.L_x_122) ;  /* 0x0000000108407547 */ /* 0x000fea000b800000 */
[----:B------:R-:W2:Y:S01]  /*6a20*/  LDCU.64 UR8, c[0x4][0x80] ;  /* 0x01001000ff0877ac */ /* 0x000ea20008000a00 */
[----:B------:R-:W-:Y:S01]  /*6a30*/  MOV R3, 0x0 ;  /* 0x0000000000037802 */ /* 0x000fe20000000f00 */
[----:B------:R-:W-:Y:S02]  /*6a40*/  HFMA2 R12, -RZ, RZ, 0, 5.9604644775390625e-08 ;  /* 0x00000001ff0c7431 */ /* 0x000fe400000001ff */
[----:B------:R-:W-:Y:S02]  /*6a50*/  IMAD.MOV.U32 R8, RZ, RZ, 0x70 ;  /* 0x00000070ff087424 */ /* 0x000fe400078e00ff */
[----:B------:R-:W-:Y:S01]  /*6a60*/  IMAD.MOV.U32 R13, RZ, RZ, RZ ;  /* 0x000000ffff0d7224 */ /* 0x000fe200078e00ff */
[----:B------:R-:W3:Y:S01]  /*6a70*/  LDCU.64 UR6, c[0x4][0x88] ;  /* 0x01001100ff0677ac */ /* 0x000ee20008000a00 */
[----:B------:R-:W4:Y:S01]  /*6a80*/  LDC.64 R2, c[0x4][R3] ;  /* 0x0100000003027b82 */ /* 0x000f220000000a00 */
[----:B------:R-:W1:Y:S01]  /*6a90*/  LDCU.64 UR4, c[0x4][0x8] ;  /* 0x01000100ff0477ac */ /* 0x000e620008000a00 */
[----:B--2---:R-:W-:Y:S01]  /*6aa0*/  MOV R5, UR9 ;  /* 0x0000000900057c02 */ /* 0x004fe20008000f00 */
[----:B------:R-:W-:Y:S01]  /*6ab0*/  IMAD.U32 R4, RZ, RZ, UR8 ;  /* 0x00000008ff047e24 */ /* 0x000fe2000f8e00ff */
[----:B---3--:R-:W-:Y:S01]  /*6ac0*/  MOV R7, UR7 ;  /* 0x0000000700077c02 */ /* 0x008fe20008000f00 */
[----:B------:R-:W-:Y:S01]  /*6ad0*/  IMAD.U32 R6, RZ, RZ, UR6 ;  /* 0x00000006ff067e24 */ /* 0x000fe2000f8e00ff */
[----:B-1----:R-:W-:Y:S01]  /*6ae0*/  MOV R11, UR5 ;  /* 0x00000005000b7c02 */ /* 0x002fe20008000f00 */
[----:B------:R-:W-:Y:S02]  /*6af0*/  IMAD.U32 R10, RZ, RZ, UR4 ;  /* 0x00000004ff0a7e24 */ /* 0x000fe4000f8e00ff */
[----:B------:R-:W-:Y:S07]  /*6b00*/  LEPC R20, `(.L_x_122) ;  /* 0x000000001014794e */ /* 0x000fee0000000000 */
[----:B----45:R-:W-:Y:S05]  /*6b10*/  CALL.ABS.NOINC R2 ;  /* 0x0000000002007343 */ /* 0x030fea0003c00000 */
.L_x_122:
[----:B------:R-:W-:Y:S01]  /*6b20*/  LOP3.LUT P0, RZ, R96, 0x90, RZ, 0xc0, !PT ;  /* 0x0000009060ff7812 */ /* 0x000fe2000780c0ff */
[----:B------:R-:W-:Y:S11]  /*6b30*/  BSSY.RECONVERGENT B6, `(.L_x_123) ;  /* 0x0000013000067945 */ /* 0x000ff60003800200 */
[----:B------:R-:W-:Y:S01]  /*6b40*/  @!UPT UIADD3 URZ, UPT, UPT, URZ, URZ, URZ ;  /* 0x000000fffffff290 */ /* 0x000fe2000fffe0ff */
[----:B------:R-:W-:Y:S05]  /*6b50*/  @!P0 BRA `(.L_x_124) ;  /* 0x0000000000408947 */ /* 0x000fea0003800000 */
        /* <DEDUP_REMOVED lines=16> */
.L_x_124:
[----:B------:R-:W-:Y:S05]  /*6c60*/  BSYNC.RECONVERGENT B6 ;  /* 0x0000000000067941 */ /* 0x000fea0003800200 */
.L_x_123:
[----:B------:R-:W-:Y:S01]  /*6c70*/  R2UR UR4, R89 ;  /* 0x00000000590472ca */ /* 0x000fe200000e0000 */
[----:B------:R-:W-:Y:S01]  /*6c80*/  UISETP.NE.U32.AND UP0, UPT, UR60, URZ, UPT ;  /* 0x000000ff3c00728c */ /* 0x000fe2000bf05070 */
[----:B------:R-:W-:Y:S02]  /*6c90*/  ISETP.NE.U32.AND P4, PT, R82, RZ, PT ;  /* 0x000000ff5200720c */ /* 0x000fe40003f85070 */
[----:B------:R-:W-:Y:S01]  /*6ca0*/  ISETP.NE.U32.AND P2, PT, RZ, UR56, PT ;  /* 0x00000038ff007c0c */ /* 0x000fe2000bf45070 */
[----:B------:R-:W-:Y:S01]  /*6cb0*/  UISETP.NE.AND.EX UP1, UPT, UR61, URZ, UPT, UP0 ;  /* 0x000000ff3d00728c */ /* 0x000fe2000bf25300 */
[----:B------:R-:W-:Y:S01]  /*6cc0*/  ISETP.NE.AND.EX P4, PT, R83, RZ, PT, P4 ;  /* 0x000000ff5300720c */ /* 0x000fe20003f85340 */
[----:B------:R-:W-:Y:S01]  /*6cd0*/  UPLOP3.LUT UP0, UPT, UPT, UPT, UPT, 0x40, 0x4 ;  /* 0x000000000004789c */ /* 0x000fe20003f0e870 */
[----:B------:R-:W-:Y:S05]  /*6ce0*/  ISETP.NE.AND.EX P2, PT, RZ, UR57, PT, P2 ;  /* 0x00000039ff007c0c */ /* 0x000fea000bf45320 */
[----:B------:R-:W-:Y:S06]  /*6cf0*/  UISETP.NE.AND UP2, UPT, UR4, URZ, UPT ;  /* 0x000000ff0400728c */ /* 0x000fec000bf45270 */
[----:B------:R-:W-:Y:S05]  /*6d00*/  PLOP3.LUT P1, PT, PT, PT, UP2, 0x80, 0x8 ;  /* 0x000000000008781c */ /* 0x000fea0003f2f028 */
[----:B------:R-:W-:Y:S06]  /*6d10*/  @UP2 UPLOP3.LUT UP0, UPT, UPT, UPT, UP1, 0x80, 0x8 ;  /* 0x000000000008289c */ /* 0x000fec0003f0f010 */
[----:B------:R-:W-:Y:S01]  /*6d20*/  PLOP3.LUT P0, PT, PT, PT, UP0, 0x80, 0x8 ;  /* 0x000000000008781c */ /* 0x000fe20003f0f008 */
[----:B------:R-:W-:Y:S01]  /*6d30*/  @!UPT UIADD3 URZ, UPT, UPT, URZ, URZ, URZ ;  /* 0x000000fffffff290 */ /* 0x000fe2000fffe0ff */
[----:B------:R-:W-:Y:S11]  /*6d40*/  BRA.U !UP1, `(.L_x_125) ;  /* 0x00000001093c7547 */ /* 0x000ff6000b800000 */
[----:B------:R-:W-:Y:S01]  /*6d50*/  UISETP.NE.U32.AND UP0, UPT, UR56, URZ, UPT ;  /* 0x000000ff3800728c */ /* 0x000fe2000bf05070 */
[----:B-1----:R-:W-:Y:S01]  /*6d60*/  HFMA2 R0, -RZ, RZ, 0, 5.9604644775390625e-08 ;  /* 0x00000001ff007431 */ /* 0x002fe200000001ff */
[----:B------:R-:W1:Y:S01]  /*6d70*/  LDCU.64 UR8, c[0x0][0x358] ;  /* 0x00006b00ff0877ac */ /* 0x000e620008000a00 */
[----:B------:R-:W-:Y:S01]  /*6d80*/  IMAD.MOV.U32 R86, RZ, RZ, 0x1 ;  /* 0x00000001ff567424 */ /* 0x000fe200078e00ff */
[----:B------:R-:W-:Y:S06]  /*6d90*/  UISETP.NE.AND.EX UP0, UPT, UR57, URZ, UPT, UP0 ;  /* 0x000000ff3900728c */ /* 0x000fec000bf05300 */
[----:B------:R-:W-:Y:S05]  /*6da0*/  PLOP3.LUT P3, PT, PT, PT, UP0, 0x80, 0x8 ;  /* 0x000000000008781c */ /* 0x000fea0003f6f008 */
[----:B------:R-:W2:Y:S01]  /*6db0*/  @UP0 LDCU.64 UR4, c[0x0][0x888] ;  /* 0x00011100ff0407ac */ /* 0x000ea20008000a00 */
[----:B------:R-:W-:Y:S07]  /*6dc0*/  @UP0 UIMAD UR6, UR36, UR60, URZ ;  /* 0x0000003c240602a4 */ /* 0x000fee000f8e02ff */
[----:B------:R-:W-:Y:S01]  /*6dd0*/  @!P3 PRMT R86, R0, 0x7610, R86 ;  /* 0x000076100056b816 */ /* 0x000fe20000000056 */
[----:B--2---:R-:W-:Y:S06]  /*6de0*/  @UP0 UIMAD.WIDE UR4, UR6, 0x4, UR4 ;  /* 0x00000004060408a5 */ /* 0x004fec000f8e0204 */
[----:B------:R-:W-:Y:S01]  /*6df0*/  IMAD.U32 R2, RZ, RZ, UR4 ;  /* 0x00000004ff027e24 */ /* 0x000fe2000f8e00ff */
[----:B------:R-:W-:Y:S04]  /*6e00*/  MOV R3, UR5 ;  /* 0x0000000500037c02 */ /* 0x000fe80008000f00 */
[----:B------:R-:W2:Y:S01]  /*6e10*/  @!UP0 LDCU UR4, c[0x0][0x880] ;  /* 0x00011000ff0487ac */ /* 0x000ea20008000800 */
[----:B-1---5:R3:W5:Y:S02]  /*6e20*/  @P3 LDG.E R41, desc[UR8][R2.64] ;  /* 0x0000000802293981 */ /* 0x022764000c1e1900 */
[----:B--23--:R-:W-:Y:S02]  /*6e30*/  @!P3 IMAD.U32 R41, RZ, RZ, UR4 ;  /* 0x00000004ff29be24 */ /* 0x00cfe4000f8e00ff */
.L_x_125:
[----:B------:R-:W-:Y:S05]  /*6e40*/  @!P4 BRA `(.L_x_126) ;  /* 0x000000000024c947 */ /* 0x000fea0003800000 */
[----:B------:R-:W-:Y:S01]  /*6e50*/  ISETP.NE.U32.AND P3, PT, R80, RZ, PT ;  /* 0x000000ff5000720c */ /* 0x000fe20003f65070 */
[----:B------:R-:W2:Y:S03]  /*6e60*/  LDCU.64 UR4, c[0x0][0x358] ;  /* 0x00006b00ff0477ac */ /* 0x000ea60008000a00 */
[----:B------:R-:W-:Y:S11]  /*6e70*/  ISETP.NE.AND.EX P3, PT, R81, RZ, PT, P3 ;  /* 0x000000ff5100720c */ /* 0x000ff60003f65330 */
[----:B------:R-:W-:Y:S02]  /*6e80*/  @!UPT UIADD3 URZ, UPT, UPT, URZ, URZ, URZ ;  /* 0x000000fffffff290 */ /* 0x000fe4000fffe0ff */
[----:B------:R-:W3:Y:S01]  /*6e90*/  @P3 LDC.64 R2, c[0x0][0x8a8] ;  /* 0x00022a00ff023b82 */ /* 0x000ee20000000a00 */
[----:B-1----:R-:W-:Y:S04]  /*6ea0*/  @P3 IMAD R0, R82, UR36, RZ ;  /* 0x0000002452003c24 */ /* 0x002fe8000f8e02ff */
[----:B---3--:R-:W-:Y:S05]  /*6eb0*/  @P3 IMAD.WIDE R2, R0, 0x4, R2 ;  /* 0x0000000400023825 */ /* 0x008fea00078e0202 */
[----:B--2--5:R2:W5:Y:S02]  /*6ec0*/  @P3 LDG.E R38, desc[UR4][R2.64] ;  /* 0x0000000402263981 */ /* 0x024564000c1e1900 */
[----:B--2---:R-:W3:Y:S02]  /*6ed0*/  @!P3 LDC R38, c[0x0][0x8a0] ;  /* 0x00022800ff26bb82 */ /* 0x004ee40000000800 */
.L_x_126:
[----:B-----5:R-:W-:Y:S01]  /*6ee0*/  FSETP.NEU.AND P4, PT, R41, RZ, PT ;  /* 0x000000ff2900720b */ /* 0x020fe20003f8d000 */
[----:B------:R-:W-:Y:S01]  /*6ef0*/  BSSY B1, `(.L_x_127) ;  /* 0x0000041000017945 */ /* 0x000fe20003800000 */
[----:B------:R-:W-:Y:S01]  /*6f00*/  SEL R7, RZ, 0xffffffff, P2 ;  /* 0xffffffffff077807 */ /* 0x000fe20001000000 */
[----:B------:R-:W-:Y:S01]  /*6f10*/  IMAD.MOV.U32 R71, RZ, RZ, 0x1 ;  /* 0x00000001ff477424 */ /* 0x000fe200078e00ff */
[----:B------:R-:W-:Y:S01]  /*6f20*/  LOP3.LUT P3, RZ, R86, 0xff, RZ, 0xc0, !PT ;  /* 0x000000ff56ff7812 */ /* 0x000fe2000786c0ff */
[C---:B------:R-:W-:Y:S01]  /*6f30*/  IMAD R39, R36.reuse, 0x40, R37 ;  /* 0x0000004024277824 */ /* 0x040fe200078e0225 */
[----:B-1----:R-:W-:Y:S02]  /*6f40*/  @P1 SEL R0, RZ, 0xffffffff, P4 ;  /* 0xffffffffff001807 */ /* 0x002fe40002000000 */
[----:B------:R-:W-:Y:S02]  /*6f50*/  CS2R R78, SRZ ;  /* 0x00000000004e7805 */ /* 0x000fe4000001ff00 */
[----:B------:R-:W-:Y:S02]  /*6f60*/  LEA R3, R93, UR44, 0x3 ;  /* 0x0000002c5d037c11 */ /* 0x000fe4000f8e18ff */
[----:B------:R-:W-:Y:S02]  /*6f70*/  CS2R R76, SRZ ;  /* 0x00000000004c7805 */ /* 0x000fe4000001ff00 */
[----:B------:R-:W-:Y:S02]  /*6f80*/  @P0 SEL R0, R7, R0, !P3 ;  /* 0x0000000007000207 */ /* 0x000fe40005800000 */
[----:B------:R-:W-:Y:S02]  /*6f90*/  CS2R R74, SRZ ;  /* 0x00000000004a7805 */ /* 0x000fe4000001ff00 */
[----:B------:R-:W-:Y:S02]  /*6fa0*/  LEA R90, R36, UR44, 0x3 ;  /* 0x0000002c245a7c11 */ /* 0x000fe4000f8e18ff */
[----:B------:R-:W-:Y:S02]  /*6fb0*/  CS2R R72, SRZ ;  /* 0x0000000000487805 */ /* 0x000fe4000001ff00 */
[----:B------:R-:W-:Y:S02]  /*6fc0*/  @P1 LOP3.LUT R0, R0, 0x1, RZ, 0xc0, !PT ;  /* 0x0000000100001812 */ /* 0x000fe400078ec0ff */
[----:B------:R-:W-:Y:S02]  /*6fd0*/  SHF.L.U32 R5, R95, 0x1f, RZ ;  /* 0x0000001f5f057819 */ /* 0x000fe400000006ff */
[----:B------:R-:W-:Y:S02]  /*6fe0*/  ISETP.NE.U32.OR P6, PT, R0, 0x1, !P1 ;  /* 0x000000010000780c */ /* 0x000fe40004fc5470 */
[----:B------:R-:W-:Y:S02]  /*6ff0*/  PLOP3.LUT P2, PT, PT, PT, UP1, 0x80, 0x8 ;  /* 0x000000000008781c */ /* 0x000fe40003f4f018 */
[----:B------:R-:W-:Y:S02]  /*7000*/  SEL R0, RZ, 0xffffffff, P4 ;  /* 0xffffffffff007807 */ /* 0x000fe40002000000 */
[----:B------:R-:W-:Y:S07]  /*7010*/  P2R R98, PR, RZ, 0x40 ;  /* 0x00000040ff627803 */ /* 0x000fee0000000000 */
[----:B------:R-:W-:Y:S02]  /*7020*/  @P6 SHF.L.U32 R2, R92, 0x1f, RZ ;  /* 0x0000001f5c026819 */ /* 0x000fe400000006ff */
[----:B------:R-:W-:Y:S02]  /*7030*/  @P2 SEL R0, R7, R0, !P3 ;  /* 0x0000000007002207 */ /* 0x000fe40005800000 */
[----:B------:R-:W1:Y:S02]  /*7040*/  @P6 SYNCS.PHASECHK.TRANS64.TRYWAIT P1, [R3+URZ+0x1a0], R2 ;  /* 0x0001a002030065a7 */ /* 0x000e6400080211ff */
[----:B------:R-:W-:Y:S04]  /*7050*/  LOP3.LUT R0, R0, 0x1, RZ, 0xc0, !PT ;  /* 0x0000000100007812 */ /* 0x000fe800078ec0ff */
[----:B------:R-:W-:Y:S04]  /*7060*/  ISETP.NE.U32.AND P5, PT, R0, 0x1, PT ;  /* 0x000000010000780c */ /* 0x000fe80003fa5070 */
[----:B------:R-:W-:Y:S01]  /*7070*/  P2R R99, PR, RZ, 0x20 ;  /* 0x00000020ff637803 */ /* 0x000fe20000000000 */
[----:B------:R2:W4:Y:S01]  /*7080*/  SYNCS.PHASECHK.TRANS64.TRYWAIT P0, [R90+URZ+0x1f0], R5 ;  /* 0x0001f0055a0075a7 */ /* 0x00052200080011ff */
[----:B-1----:R-:W-:Y:S01]  /*7090*/  @P6 SEL R71, RZ, 0x1, !P1 ;  /* 0x00000001ff476807 */ /* 0x002fe20004800000 */
[----:B--2---:R-:W-:Y:S06]  /*70a0*/  @!P6 BRA `(.L_x_128) ;  /* 0x000000000094e947 */ /* 0x004fec0003800000 */
[----:B------:R-:W-:Y:S01]  /*70b0*/  @P5 IMAD R4, R93, 0x1000, R84 ;  /* 0x000010005d045824 */ /* 0x000fe200078e0254 */
[----:B------:R-:W-:Y:S01]  /*70c0*/  LOP3.LUT P6, RZ, R85, 0x80, RZ, 0xc0, !PT ;  /* 0x0000008055ff7812 */ /* 0x000fe200078cc0ff */
[----:B------:R-:W-:Y:S01]  /*70d0*/  BSSY B0, `(.L_x_129) ;  /* 0x0000010000007945 */ /* 0x000fe20003800000 */
[----:B------:R-:W-:Y:S01]  /*70e0*/  ISETP.NE.AND P2, PT, R71, RZ, PT ;  /* 0x000000ff4700720c */ /* 0x000fe20003f45270 */
[----:B------:R-:W-:Y:S01]  /*70f0*/  @P5 VIADD R2, R4, UR44 ;  /* 0x0000002c04025c36 */ /* 0x000fe20008000000 */
[----:B------:R-:W-:Y:S02]  /*7100*/  PLOP3.LUT P1, PT, PT, PT, PT, 0x8, 0x80 ;  /* 0x000000000080781c */ /* 0x000fe40003f2e170 */
[----:B------:R-:W-:Y:S02]  /*7110*/  CS2R R74, SRZ ;  /* 0x00000000004a7805 */ /* 0x000fe4000001ff00 */
[----:B------:R-:W-:Y:S01]  /*7120*/  @P5 PLOP3.LUT P1, PT, P6, PT, PT, 0x80, 0x8 ;  /* 0x000000000008581c */ /* 0x000fe2000372f070 */
[C---:B------:R-:W-:Y:S01]  /*7130*/  @P5 VIADD R0, R2.reuse, 0x300 ;  /* 0x0000030002005836 */ /* 0x040fe20000000000 */
[----:B------:R-:W-:Y:S01]  /*7140*/  CS2R R72, SRZ ;  /* 0x0000000000487805 */ /* 0x000fe2000001ff00 */
[----:B------:R-:W-:Y:S01]  /*7150*/  @P5 VIADD R2, R2, 0x310 ;  /* 0x0000031002025836 */ /* 0x000fe20000000000 */
[----:B------:R-:W-:Y:S02]  /*7160*/  CS2R R78, SRZ ;  /* 0x00000000004e7805 */ /* 0x000fe4000001ff00 */
[----:B------:R-:W-:Y:S07]  /*7170*/  CS2R R76, SRZ ;  /* 0x00000000004c7805 */ /* 0x000fee000001ff00 */
[----:B------:R-:W-:Y:S01]  /*7180*/  @P1 VIADD R2, R0, 0xfffffff0 ;  /* 0xfffffff000021836 */ /* 0x000fe20000000000 */
[----:B------:R-:W-:Y:S06]  /*7190*/  @P2 BRA `(.L_x_130) ;  /* 0x00000000000c2947 */ /* 0x000fec0003800000 */
[----:B------:R-:W-:Y:S04]  /*71a0*/  SHF.L.U32 R0, R92, 0x1f, RZ ;  /* 0x0000001f5c007819 */ /* 0x000fe800000006ff */
[----:B------:R-:W1:Y:S02]  /*71b0*/  SYNCS.PHASECHK.TRANS64.TRYWAIT P1, [R3+URZ+0x1a0], R0 ;  /* 0x0001a000030075a7 */ /* 0x000e6400080211ff */
[----:B-1----:R-:W-:Y:S05]  /*71c0*/  @!P1 BRA `(.L_x_131) ;  /* 0x0000002c007c9947 */ /* 0x002fea0003800000 */
.L_x_130:
[----:B------:R-:W-:Y:S05]  /*71d0*/  BSYNC B0 ;  /* 0x0000000000007941 */ /* 0x000fea0003800000 */
.L_x_129:
[----:B------:R-:W-:Y:S01]  /*71e0*/  ISETP.NE.AND P1, PT, R99, RZ, PT ;  /* 0x000000ff6300720c */ /* 0x000fe20003f25270 */
[----:B-1----:R-:W-:Y:S02]  /*71f0*/  VIADD R3, R3, 0x1b0 ;  /* 0x000001b003037836 */ /* 0x002fe40000000000 */
[----:B------:R-:W-:Y:S02]  /*7200*/  IMAD.U32 R0, RZ, RZ, UR46 ;  /* 0x0000002eff007e24 */ /* 0x000fe4000f8e00ff */
[----:B------:R-:W-:Y:S03]  /*7210*/  VIADD R93, R93, 0x1 ;  /* 0x000000015d5d7836 */ /* 0x000fe60000000000 */
[----:B------:R-:W-:Y:S05]  /*7220*/  PRMT R0, R0, 0x654, R3 ;  /* 0x0000065400007816 */ /* 0x000fea0000000003 */
[----:B------:R1:W2:Y:S04]  /*7230*/  @P1 LDS.128 R72, [R4+UR44+0x300] ;  /* 0x0003002c04481984 */ /* 0x0002a80008000c00 */
[----:B------:R1:W1:Y:S01]  /*7240*/  @P1 LDS.128 R76, [R2] ;  /* 0x00000000024c1984 */ /* 0x0002620000000c00 */
[C---:B------:R-:W-:Y:S01]  /*7250*/  ISETP.NE.AND P1, PT, R93.reuse, 0x2, PT ;  /* 0x000000025d00780c */ /* 0x040fe20003f25270 */
[----:B------:R-:W-:Y:S01]  /*7260*/  @!PT LDS RZ, [RZ] ;  /* 0x00000000fffff984 */ /* 0x000fe20000000800 */
[----:B------:R-:W-:Y:S01]  /*7270*/  @!PT LDS RZ, [RZ] ;  /* 0x00000000fffff984 */ /* 0x000fe20000000800 */
[----:B------:R-:W-:Y:S01]  /*7280*/  @!PT LDS RZ, [RZ] ;  /* 0x00000000fffff984 */ /* 0x000fe20000000800 */
[----:B------:R-:W-:Y:S01]  /*7290*/  @!PT LDS RZ, [RZ] ;  /* 0x00000000fffff984 */ /* 0x000fe20000000800 */
[----:B------:R5:W-:Y:S06]  /*72a0*/  MEMBAR.ALL.CTA ;  /* 0x0000000000007992 */ /* 0x000bec0000008000 */
[----:B-----5:R-:W5:Y:S01]  /*72b0*/  FENCE.VIEW.ASYNC.S ;  /* 0x00000000000073c6 */ /* 0x020f620000000000 */
[----:B------:R-:W-:Y:S02]  /*72c0*/  SEL R3, RZ, 0x1, P1 ;  /* 0x00000001ff037807 */ /* 0x000fe40000800000 */
[----:B------:R-:W-:Y:S02]  /*72d0*/  SEL R93, R93, RZ, P1 ;  /* 0x000000ff5d5d7207 */ /* 0x000fe40000800000 */
[----:B------:R-:W-:Y:S01]  /*72e0*/  LOP3.LUT R92, R92, R3, RZ, 0x3c, !PT ;  /* 0x000000035c5c7212 */ /* 0x000fe200078e3cff */
[----:B-----5:R1:W-:Y:S06]  /*72f0*/  SYNCS.ARRIVE.TRANS64.RED.A1T0 RZ, [R0+URZ], RZ ;  /* 0x000000ff00ff79a7 */ /* 0x0203ec00081004ff */
.L_x_128:
[----:B------:R-:W-:Y:S05]  /*7300*/  BSYNC B1 ;  /* 0x0000000000017941 */ /* 0x000fea0003800000 */
.L_x_127:
[----:B-1----:R-:W-:Y:S04]  /*7310*/  SHF.R.U32.HI R0, RZ, 0x15, R39 ;  /* 0x00000015ff007819 */ /* 0x002fe80000011627 */
[----:B------:R-:W-:Y:S01]  /*7320*/  LOP3.LUT P1, RZ, R0, 0x3, R87, 0x48, !PT ;  /* 0x0000000300ff7812 */ /* 0x000fe20007824857 */
[----:B------:R-:W-:Y:S01]  /*7330*/  @!UPT UIADD3 URZ, UPT, UPT, URZ, URZ, URZ ;  /* 0x000000fffffff290 */ /* 0x000fe2000fffe0ff */
[----:B----4-:R-:W-:Y:S11]  /*7340*/  @P0 BRA `(.L_x_132) ;  /* 0x0000000000080947 */ /* 0x010ff60003800000 */
[----:B------:R-:W1:Y:S02]  /*7350*/  SYNCS.PHASECHK.TRANS64.TRYWAIT P0, [R90+URZ+0x1f0], R5 ;  /* 0x0001f0055a0075a7 */ /* 0x000e6400080011ff */
[----:B-1----:R-:W-:Y:S05]  /*7360*/  @!P0 BRA `(.L_x_133) ;  /* 0x0000002c00288947 */ /* 0x002fea0003800000 */
.L_x_132:
[----:B------:R-:W-:Y:S05]  /*7370*/  @!P1 BRA `(.L_x_134) ;  /* 0x0000000000409947 */ /* 0x000fea0003800000 */
[----:B------:R-:W1:Y:S01]  /*7380*/  LDCU.64 UR8, c[0x4][0x70] ;  /* 0x01000e00ff0877ac */ /* 0x000e620008000a00 */
[----:B------:R-:W-:Y:S01]  /*7390*/  MOV R3, 0x0 ;  /* 0x0000000000037802 */ /* 0x000fe20000000f00 */
[----:B------:R-:W-:Y:S02]  /*73a0*/  HFMA2 R12, -RZ, RZ, 0, 5.9604644775390625e-08 ;  /* 0x00000001ff0c7431 */ /* 0x000fe400000001ff */
[----:B------:R-:W-:Y:S02]  /*73b0*/  IMAD.MOV.U32 R8, RZ, RZ, 0x192 ;  /* 0x00000192ff087424 */ /* 0x000fe400078e00ff */
[----:B------:R-:W-:Y:S01]  /*73c0*/  IMAD.MOV.U32 R13, RZ, RZ, RZ ;  /* 0x000000ffff0d7224 */ /* 0x000fe200078e00ff */
[----:B------:R-:W4:Y:S01]  /*73d0*/  LDCU.64 UR6, c[0x4][0x78] ;  /* 0x01000f00ff0677ac */ /* 0x000f220008000a00 */
[----:B------:R-:W2:Y:S01]  /*73e0*/  LDC.64 R2, c[0x4][R3] ;  /* 0x0100000003027b82 */ /* 0x000ea20000000a00 */
[----:B------:R-:W5:Y:S01]  /*73f0*/  LDCU.64 UR4, c[0x4][0x10] ;  /* 0x01000200ff0477ac */ /* 0x000f620008000a00 */
[----:B-1----:R-:W-:Y:S01]  /*7400*/  MOV R5, UR9 ;  /* 0x0000000900057c02 */ /* 0x002fe20008000f00 */
[----:B------:R-:W-:Y:S01]  /*7410*/  IMAD.U32 R4, RZ, RZ, UR8 ;  /* 0x00000008ff047e24 */ /* 0x000fe2000f8e00ff */
[----:B----4-:R-:W-:Y:S01]  /*7420*/  MOV R7, UR7 ;  /* 0x0000000700077c02 */ /* 0x010fe20008000f00 */
[----:B------:R-:W-:Y:S01]  /*7430*/  IMAD.U32 R6, RZ, RZ, UR6 ;  /* 0x00000006ff067e24 */ /* 0x000fe2000f8e00ff */
[----:B-----5:R-:W-:Y:S01]  /*7440*/  MOV R11, UR5 ;  /* 0x00000005000b7c02 */ /* 0x020fe20008000f00 */
[----:B------:R-:W-:Y:S02]  /*7450*/  IMAD.U32 R10, RZ, RZ, UR4 ;  /* 0x00000004ff0a7e24 */ /* 0x000fe4000f8e00ff */
[----:B------:R-:W-:Y:S07]  /*7460*/  LEPC R20, `(.L_x_134) ;  /* 0x000000001014794e */ /* 0x000fee0000000000 */
[----:B--23--:R-:W-:Y:S05]  /*7470*/  CALL.ABS.NOINC R2 ;  /* 0x0000000002007343 */ /* 0x00cfea0003c00000 */
.L_x_134:
[-C--:B--2---:R-:W-:Y:S01]  /*7480*/  F2FP.F16.E4M3.UNPACK_B R42, R72.reuse ;  /* 0x00000048ff2a723e */ /* 0x084fe200020006ff */
[----:B------:R-:W-:Y:S05]  /*7490*/  WARPSYNC.ALL ;  /* 0x0000000000007948 */ /* 0x000fea0003800000 */
[----:B------:R-:W-:Y:S01]  /*74a0*/  R2UR UR4, R39 ;  /* 0x00000000270472ca */ /* 0x000fe200000e0000 */
[--C-:B------:R-:W-:Y:S01]  /*74b0*/  HADD2.F32 R40, -RZ, R42.reuse.H0_H0 ;  /* 0x2000002aff287230 */ /* 0x100fe20000004100 */
[----:B------:R-:W-:Y:S01]  /*74c0*/  F2FP.F16.E4M3.UNPACK_B R43, R72.H1 ;  /* 0x00000048ff2b723e */ /* 0x000fe200030006ff */
[----:B------:R-:W-:Y:S01]  /*74d0*/  HADD2.F32 R42, -RZ, R42.H1_H1 ;  /* 0x3000002aff2a7230 */ /* 0x000fe20000004100 */
[-C--:B------:R-:W-:Y:S01]  /*74e0*/  F2FP.F16.E4M3.UNPACK_B R45, R73.reuse ;  /* 0x00000049ff2d723e */ /* 0x080fe200020006ff */
[----:B------:R-:W-:Y:S01]  /*74f0*/  BSSY.RECONVERGENT B0, `(.L_x_135) ;  /* 0x000009f000007945 */ /* 0x000fe20003800200 */
[----:B------:R-:W-:Y:S01]  /*7500*/  F2FP.F16.E4M3.UNPACK_B R47, R73.H1 ;  /* 0x00000049ff2f723e */ /* 0x000fe200030006ff */
[--C-:B------:R-:W-:Y:S01]  /*7510*/  HADD2.F32 R44, -RZ, R43.reuse.H0_H0 ;  /* 0x2000002bff2c7230 */ /* 0x100fe20000004100 */
[-C--:B------:R-:W-:Y:S01]  /*7520*/  F2FP.F16.E4M3.UNPACK_B R49, R74.reuse ;  /* 0x0000004aff31723e */ /* 0x080fe200020006ff */
[----:B------:R-:W-:Y:S01]  /*7530*/  HADD2.F32 R46, -RZ, R43.H1_H1 ;  /* 0x3000002bff2e7230 */ /* 0x000fe20000004100 */
[----:B------:R-:W-:Y:S01]  /*7540*/  F2FP.F16.E4M3.UNPACK_B R51, R74.H1 ;  /* 0x0000004aff33723e */ /* 0x000fe200030006ff */
[--C-:B------:R-:W-:Y:S01]  /*7550*/  HADD2.F32 R43, -RZ, R45.reuse.H0_H0 ;  /* 0x2000002dff2b7230 */ /* 0x100fe20000004100 */
[-C--:B------:R-:W-:Y:S01]  /*7560*/  F2FP.F16.E4M3.UNPACK_B R53, R75.reuse ;  /* 0x0000004bff35723e */ /* 0x080fe200020006ff */
[----:B-1----:R-:W3:Y:S01]  /*7570*/  LDTM.x32 R4, tmem[UR4] ;  /* 0x00000004000479ee */ /* 0x002ee200082c0000 */
[----:B------:R-:W-:Y:S01]  /*7580*/  F2FP.F16.E4M3.UNPACK_B R55, R75.H1 ;  /* 0x0000004bff37723e */ /* 0x000fe200030006ff */
[----:B------:R-:W-:Y:S01]  /*7590*/  HADD2.F32 R48, -RZ, R45.H1_H1 ;  /* 0x3000002dff307230 */ /* 0x000fe20000004100 */
[-C--:B------:R-:W-:Y:S01]  /*75a0*/  F2FP.F16.E4M3.UNPACK_B R57, R76.reuse ;  /* 0x0000004cff39723e */ /* 0x080fe200020006ff */
[----:B------:R-:W-:Y:S01]  /*75b0*/  HADD2.F32 R52, -RZ, R49.H1_H1 ;  /* 0x30000031ff347230 */ /* 0x000fe20000004100 */
[----:B------:R-:W-:Y:S01]  /*75c0*/  IADD3 R109, PT, PT, R84, UR44, RZ ;  /* 0x0000002c546d7c10 */ /* 0x000fe2000fffe0ff */
[----:B------:R-:W-:Y:S01]  /*75d0*/  HADD2.F32 R56, -RZ, R53.H1_H1 ;  /* 0x30000035ff387230 */ /* 0x000fe20000004100 */
[----:B------:R-:W-:Y:S01]  /*75e0*/  ISETP.NE.AND P6, PT, R98, RZ, PT ;  /* 0x000000ff6200720c */ /* 0x000fe20003fc5270 */
[----:B------:R-:W-:Y:S01]  /*75f0*/  HADD2.F32 R60, -RZ, R57.H1_H1 ;  /* 0x30000039ff3c7230 */ /* 0x000fe20000004100 */
[----:B------:R-:W-:Y:S01]  /*7600*/  MOV R98, 0x10 ;  /* 0x0000001000627802 */ /* 0x000fe20000000f00 */
[--C-:B------:R-:W-:Y:S01]  /*7610*/  HADD2.F32 R45, -RZ, R47.reuse.H0_H0 ;  /* 0x2000002fff2d7230 */ /* 0x100fe20000004100 */
[----:B------:R-:W-:Y:S01]  /*7620*/  LOP3.LUT P5, RZ, R85, 0x80, RZ, 0xc0, !PT ;  /* 0x0000008055ff7812 */ /* 0x000fe200078ac0ff */
[----:B------:R-:W-:Y:S01]  /*7630*/  HADD2.F32 R50, -RZ, R47.H1_H1 ;  /* 0x3000002fff327230 */ /* 0x000fe20000004100 */
[----:B------:R-:W-:Y:S01]  /*7640*/  F2FP.F16.E4M3.UNPACK_B R59, R76.H1 ;  /* 0x0000004cff3b723e */ /* 0x000fe200030006ff */
[----:B------:R-:W-:Y:S01]  /*7650*/  HADD2.F32 R47, -RZ, R49.H0_H0 ;  /* 0x20000031ff2f7230 */ /* 0x000fe20000004100 */
[----:B------:R-:W-:Y:S01]  /*7660*/  SEL R108, R98, 0xfffffff0, !P5 ;  /* 0xfffffff0626c7807 */ /* 0x000fe20006800000 */
[--C-:B------:R-:W-:Y:S01]  /*7670*/  HADD2.F32 R49, -RZ, R51.reuse.H0_H0 ;  /* 0x20000033ff317230 */ /* 0x100fe20000004100 */
[-C--:B------:R-:W-:Y:S01]  /*7680*/  F2FP.F16.E4M3.UNPACK_B R61, R77.reuse ;  /* 0x0000004dff3d723e */ /* 0x080fe200020006ff */
[----:B------:R-:W-:Y:S01]  /*7690*/  HADD2.F32 R54, -RZ, R51.H1_H1 ;  /* 0x30000033ff367230 */ /* 0x000fe20000004100 */
[----:B------:R-:W-:Y:S01]  /*76a0*/  IADD3 R98, PT, PT, R109, R108, RZ ;  /* 0x0000006c6d627210 */ /* 0x000fe20007ffe0ff */
[----:B------:R-:W-:Y:S01]  /*76b0*/  HADD2.F32 R51, -RZ, R53.H0_H0 ;  /* 0x20000035ff337230 */ /* 0x000fe20000004100 */
[----:B------:R-:W-:Y:S01]  /*76c0*/  F2FP.F16.E4M3.UNPACK_B R63, R77.H1 ;  /* 0x0000004dff3f723e */ /* 0x000fe200030006ff */
[----:B------:R-:W-:Y:S01]  /*76d0*/  HADD2.F32 R64, -RZ, R61.H1_H1 ;  /* 0x3000003dff407230 */ /* 0x000fe20000004100 */
[----:B------:R-:W-:Y:S01]  /*76e0*/  F2FP.F16.E4M3.UNPACK_B R65, R78 ;  /* 0x0000004eff41723e */ /* 0x000fe200020006ff */
[C---:B---3--:R-:W-:Y:S01]  /*76f0*/  FMUL R0, R38.reuse, R4 ;  /* 0x0000000426007220 */ /* 0x048fe20000400000 */
[C---:B------:R-:W-:Y:S01]  /*7700*/  FMUL R2, R38.reuse, R5 ;  /* 0x0000000526027220 */ /* 0x040fe20000400000 */
[C---:B------:R-:W-:Y:S01]  /*7710*/  FMUL R4, R38.reuse, R8 ;  /* 0x0000000826047220 */ /* 0x040fe20000400000 */
[C---:B------:R-:W-:Y:S01]  /*7720*/  FMUL R5, R38.reuse, R9 ;  /* 0x0000000926057220 */ /* 0x040fe20000400000 */
[C---:B------:R-:W-:Y:S01]  /*7730*/  FFMA R0, R41.reuse, R40, R0 ;  /* 0x0000002829007223 */ /* 0x040fe20000000000 */
[C---:B------:R-:W-:Y:S01]  /*7740*/  FFMA R2, R41.reuse, R42, R2 ;  /* 0x0000002a29027223 */ /* 0x040fe20000000002 */
[C---:B------:R-:W-:Y:S01]  /*7750*/  FMUL R8, R38.reuse, R12 ;  /* 0x0000000c26087220 */ /* 0x040fe20000400000 */
[C---:B------:R-:W-:Y:S01]  /*7760*/  FMUL R9, R38.reuse, R13 ;  /* 0x0000000d26097220 */ /* 0x040fe20000400000 */
[C---:B------:R-:W-:Y:S01]  /*7770*/  FMUL R12, R38.reuse, R16 ;  /* 0x00000010260c7220 */ /* 0x040fe20000400000 */
[C---:B------:R-:W-:Y:S01]  /*7780*/  FMUL R13, R38.reuse, R17 ;  /* 0x00000011260d7220 */ /* 0x040fe20000400000 */
[C---:B------:R-:W-:Y:S01]  /*7790*/  FMUL R16, R38.reuse, R20 ;  /* 0x0000001426107220 */ /* 0x040fe20000400000 */
[C---:B------:R-:W-:Y:S01]  /*77a0*/  FMUL R17, R38.reuse, R21 ;  /* 0x0000001526117220 */ /* 0x040fe20000400000 */
[C---:B------:R-:W-:Y:S01]  /*77b0*/  FMUL R20, R38.reuse, R24 ;  /* 0x0000001826147220 */ /* 0x040fe20000400000 */
[C---:B------:R-:W-:Y:S01]  /*77c0*/  FMUL R21, R38.reuse, R25 ;  /* 0x0000001926157220 */ /* 0x040fe20000400000 */
[----:B------:R-:W-:Y:S02]  /*77d0*/  HADD2.F32 R68, -RZ, R65.H1_H1 ;  /* 0x30000041ff447230 */ /* 0x000fe40000004100 */
[C---:B------:R-:W-:Y:S01]  /*77e0*/  FMUL R24, R38.reuse, R28 ;  /* 0x0000001c26187220 */ /* 0x040fe20000400000 */
[C---:B------:R-:W-:Y:S01]  /*77f0*/  FMUL R25, R38.reuse, R29 ;  /* 0x0000001d26197220 */ /* 0x040fe20000400000 */
[C---:B------:R-:W-:Y:S01]  /*7800*/  FMUL R28, R38.reuse, R32 ;  /* 0x00000020261c7220 */ /* 0x040fe20000400000 */
[C---:B------:R-:W-:Y:S01]  /*7810*/  FMUL R29, R38.reuse, R33 ;  /* 0x00000021261d7220 */ /* 0x040fe20000400000 */
[C---:B------:R-:W-:Y:S01]  /*7820*/  FMUL R3, R38.reuse, R6 ;  /* 0x0000000626037220 */ /* 0x040fe20000400000 */
[C---:B------:R-:W-:Y:S01]  /*7830*/  FMUL R7, R38.reuse, R7 ;  /* 0x0000000726077220 */ /* 0x040fe20000400000 */
[C---:B------:R-:W-:Y:S01]  /*7840*/  FMUL R6, R38.reuse, R10 ;  /* 0x0000000a26067220 */ /* 0x040fe20000400000 */
[----:B------:R-:W-:Y:S01]  /*7850*/  F2FP.F16.E4M3.UNPACK_B R67, R78.H1 ;  /* 0x0000004eff43723e */ /* 0x000fe200030006ff */
[C---:B------:R-:W-:Y:S01]  /*7860*/  FFMA R3, R41.reuse, R44, R3 ;  /* 0x0000002c29037223 */ /* 0x040fe20000000003 */
[C---:B------:R-:W-:Y:S01]  /*7870*/  FFMA R7, R41.reuse, R46, R7 ;  /* 0x0000002e29077223 */ /* 0x040fe20000000007 */
[----:B------:R-:W-:Y:S01]  /*7880*/  F2FP.F16.E4M3.UNPACK_B R40, R79 ;  /* 0x0000004fff28723e */ /* 0x000fe200020006ff */
[C---:B------:R-:W-:Y:S01]  /*7890*/  FFMA R4, R41.reuse, R43, R4 ;  /* 0x0000002b29047223 */ /* 0x040fe20000000004 */
[C---:B------:R-:W-:Y:S01]  /*78a0*/  FFMA R5, R41.reuse, R48, R5 ;  /* 0x0000003029057223 */ /* 0x040fe20000000005 */
[----:B------:R-:W-:Y:S01]  /*78b0*/  F2FP.F16.E4M3.UNPACK_B R42, R79.H1 ;  /* 0x0000004fff2a723e */ /* 0x000fe200030006ff */
[----:B------:R-:W-:Y:S01]  /*78c0*/  FFMA R6, R41, R45, R6 ;  /* 0x0000002d29067223 */ /* 0x000fe20000000006 */
[----:B------:R-:W-:Y:S01]  /*78d0*/  F2FP.SATFINITE.E4M3.F32.PACK_AB_MERGE_C R101, R7, R3, RZ ;  /* 0x000000030765723e */ /* 0x000fe200048070ff */
[C---:B------:R-:W-:Y:S01]  /*78e0*/  FMUL R11, R38.reuse, R11 ;  /* 0x0000000b260b7220 */ /* 0x040fe20000400000 */
[C---:B------:R-:W-:Y:S01]  /*78f0*/  FMUL R10, R38.reuse, R14 ;  /* 0x0000000e260a7220 */ /* 0x040fe20000400000 */
[----:B------:R-:W-:Y:S01]  /*7900*/  FMUL R15, R38, R15 ;  /* 0x0000000f260f7220 */ /* 0x000fe20000400000 */
[----:B------:R-:W-:Y:S01]  /*7910*/  F2FP.SATFINITE.E4M3.F32.PACK_AB_MERGE_C R100, R2, R0, R101 ;  /* 0x000000000264723e */ /* 0x000fe20004807065 */
[C---:B------:R-:W-:Y:S01]  /*7920*/  FFMA R11, R41.reuse, R50, R11 ;  /* 0x00000032290b7223 */ /* 0x040fe2000000000b */
[----:B------:R-:W-:Y:S01]  /*7930*/  FFMA R8, R41, R47, R8 ;  /* 0x0000002f29087223 */ /* 0x000fe20000000008 */
[----:B------:R-:W-:Y:S01]  /*7940*/  ISETP.NE.AND P0, PT, R97, RZ, PT ;  /* 0x000000ff6100720c */ /* 0x000fe20003f05270 */
[----:B------:R-:W-:Y:S01]  /*7950*/  FFMA R9, R41, R52, R9 ;  /* 0x0000003429097223 */ /* 0x000fe20000000009 */
[--C-:B------:R-:W-:Y:S01]  /*7960*/  HADD2.F32 R53, -RZ, R55.reuse.H0_H0 ;  /* 0x20000037ff357230 */ /* 0x100fe20000004100 */
[----:B------:R-:W-:Y:S01]  /*7970*/  F2FP.SATFINITE.E4M3.F32.PACK_AB_MERGE_C R101, R11, R6, RZ ;  /* 0x000000060b65723e */ /* 0x000fe200048070ff */
[C---:B------:R-:W-:Y:S01]  /*7980*/  FFMA R10, R41.reuse, R49, R10 ;  /* 0x00000031290a7223 */ /* 0x040fe2000000000a */
[C---:B------:R-:W-:Y:S01]  /*7990*/  FFMA R15, R41.reuse, R54, R15 ;  /* 0x00000036290f7223 */ /* 0x040fe2000000000f */
[----:B------:R-:W-:Y:S01]  /*79a0*/  FFMA R12, R41, R51, R12 ;  /* 0x00000033290c7223 */ /* 0x000fe2000000000c */
[----:B------:R-:W-:Y:S01]  /*79b0*/  F2FP.SATFINITE.E4M3.F32.PACK_AB_MERGE_C R101, R5, R4, R101 ;  /* 0x000000040565723e */ /* 0x000fe20004807065 */
[----:B------:R-:W-:Y:S01]  /*79c0*/  FFMA R13, R41, R56, R13 ;  /* 0x00000038290d7223 */ /* 0x000fe2000000000d */
[----:B------:R-:W-:Y:S01]  /*79d0*/  HADD2.F32 R58, -RZ, R55.H1_H1 ;  /* 0x30000037ff3a7230 */ /* 0x000fe20000004100 */
[----:B------:R-:W-:Y:S01]  /*79e0*/  F2FP.SATFINITE.E4M3.F32.PACK_AB_MERGE_C R102, R15, R10, RZ ;  /* 0x0000000a0f66723e */ /* 0x000fe200048070ff */
[----:B------:R-:W-:Y:S02]  /*79f0*/  HADD2.F32 R55, -RZ, R57.H0_H0 ;  /* 0x20000039ff377230 */ /* 0x000fe40000004100 */
[C---:B------:R-:W-:Y:S01]  /*7a00*/  FMUL R14, R38.reuse, R18 ;  /* 0x00000012260e7220 */ /* 0x040fe20000400000 */
[C---:B------:R-:W-:Y:S01]  /*7a10*/  FMUL R19, R38.reuse, R19 ;  /* 0x0000001326137220 */ /* 0x040fe20000400000 */
[--C-:B------:R-:W-:Y:S02]  /*7a20*/  HADD2.F32 R57, -RZ, R59.reuse.H0_H0 ;  /* 0x2000003bff397230 */ /* 0x100fe40000004100 */
[C---:B------:R-:W-:Y:S01]  /*7a30*/  FMUL R18, R38.reuse, R22 ;  /* 0x0000001626127220 */ /* 0x040fe20000400000 */
[C---:B------:R-:W-:Y:S01]  /*7a40*/  FFMA R14, R41.reuse, R53, R14 ;  /* 0x00000035290e7223 */ /* 0x040fe2000000000e */
[----:B------:R-:W-:Y:S02]  /*7a50*/  HADD2.F32 R62, -RZ, R59.H1_H1 ;  /* 0x3000003bff3e7230 */ /* 0x000fe40000004100 */
[C---:B------:R-:W-:Y:S01]  /*7a60*/  FFMA R19, R41.reuse, R58, R19 ;  /* 0x0000003a29137223 */ /* 0x040fe20000000013 */
[----:B------:R-:W-:Y:S02]  /*7a70*/  HADD2.F32 R59, -RZ, R61.H0_H0 ;  /* 0x2000003dff3b7230 */ /* 0x000fe40000004100 */
[C---:B------:R-:W-:Y:S01]  /*7a80*/  FMUL R23, R38.reuse, R23 ;  /* 0x0000001726177220 */ /* 0x040fe20000400000 */
[C---:B------:R-:W-:Y:S01]  /*7a90*/  FFMA R16, R41.reuse, R55, R16 ;  /* 0x0000003729107223 */ /* 0x040fe20000000010 */
[C---:B------:R-:W-:Y:S01]  /*7aa0*/  FFMA R17, R41.reuse, R60, R17 ;  /* 0x0000003c29117223 */ /* 0x040fe20000000011 */
[--C-:B------:R-:W-:Y:S02]  /*7ab0*/  HADD2.F32 R61, -RZ, R63.reuse.H0_H0 ;  /* 0x2000003fff3d7230 */ /* 0x100fe40000004100 */
[C---:B------:R-:W-:Y:S01]  /*7ac0*/  FFMA R18, R41.reuse, R57, R18 ;  /* 0x0000003929127223 */ /* 0x040fe20000000012 */
[----:B------:R-:W-:Y:S02]  /*7ad0*/  HADD2.F32 R66, -RZ, R63.H1_H1 ;  /* 0x3000003fff427230 */ /* 0x000fe40000004100 */
[C---:B------:R-:W-:Y:S01]  /*7ae0*/  FMUL R22, R38.reuse, R26 ;  /* 0x0000001a26167220 */ /* 0x040fe20000400000 */
[----:B------:R-:W-:Y:S02]  /*7af0*/  HADD2.F32 R63, -RZ, R65.H0_H0 ;  /* 0x20000041ff3f7230 */ /* 0x000fe40000004100 */
[C---:B------:R-:W-:Y:S01]  /*7b00*/  FFMA R23, R41.reuse, R62, R23 ;  /* 0x0000003e29177223 */ /* 0x040fe20000000017 */
[C---:B------:R-:W-:Y:S01]  /*7b10*/  FMUL R27, R38.reuse, R27 ;  /* 0x0000001b261b7220 */ /* 0x040fe20000400000 */
[C---:B------:R-:W-:Y:S01]  /*7b20*/  FFMA R20, R41.reuse, R59, R20 ;  /* 0x0000003b29147223 */ /* 0x040fe20000000014 */
[C---:B------:R-:W-:Y:S01]  /*7b30*/  FFMA R21, R41.reuse, R64, R21 ;  /* 0x0000004029157223 */ /* 0x040fe20000000015 */
[--C-:B------:R-:W-:Y:S02]  /*7b40*/  HADD2.F32 R65, -RZ, R67.reuse.H0_H0 ;  /* 0x20000043ff417230 */ /* 0x100fe40000004100 */
[C---:B------:R-:W-:Y:S01]  /*7b50*/  FFMA R22, R41.reuse, R61, R22 ;  /* 0x0000003d29167223 */ /* 0x040fe20000000016 */
[----:B------:R-:W-:Y:S02]  /*7b60*/  HADD2.F32 R70, -RZ, R67.H1_H1 ;  /* 0x30000043ff467230 */ /* 0x000fe40000004100 */
[C---:B------:R-:W-:Y:S01]  /*7b70*/  FMUL R26, R38.reuse, R30 ;  /* 0x0000001e261a7220 */ /* 0x040fe20000400000 */
[--C-:B------:R-:W-:Y:S02]  /*7b80*/  HADD2.F32 R67, -RZ, R40.reuse.H0_H0 ;  /* 0x20000028ff437230 */ /* 0x100fe40000004100 */
[C---:B------:R-:W-:Y:S01]  /*7b90*/  FFMA R27, R41.reuse, R66, R27 ;  /* 0x00000042291b7223 */ /* 0x040fe2000000001b */
[C---:B------:R-:W-:Y:S01]  /*7ba0*/  FMUL R31, R38.reuse, R31 ;  /* 0x0000001f261f7220 */ /* 0x040fe20000400000 */
[C---:B------:R-:W-:Y:S01]  /*7bb0*/  FFMA R24, R41.reuse, R63, R24 ;  /* 0x0000003f29187223 */ /* 0x040fe20000000018 */
[----:B------:R-:W-:Y:S02]  /*7bc0*/  HADD2.F32 R40, -RZ, R40.H1_H1 ;  /* 0x30000028ff287230 */ /* 0x000fe40000004100 */
[C---:B------:R-:W-:Y:S01]  /*7bd0*/  FFMA R25, R41.reuse, R68, R25 ;  /* 0x0000004429197223 */ /* 0x040fe20000000019 */
[--C-:B------:R-:W-:Y:S02]  /*7be0*/  HADD2.F32 R69, -RZ, R42.reuse.H0_H0 ;  /* 0x2000002aff457230 */ /* 0x100fe40000004100 */
[C---:B------:R-:W-:Y:S01]  /*7bf0*/  FFMA R26, R41.reuse, R65, R26 ;  /* 0x00000041291a7223 */ /* 0x040fe2000000001a */
[----:B------:R-:W-:Y:S02]  /*7c00*/  HADD2.F32 R42, -RZ, R42.H1_H1 ;  /* 0x3000002aff2a7230 */ /* 0x000fe40000004100 */
[C---:B------:R-:W-:Y:S01]  /*7c10*/  FMUL R30, R38.reuse, R34 ;  /* 0x00000022261e7220 */ /* 0x040fe20000400000 */
[----:B------:R-:W-:Y:S01]  /*7c20*/  FFMA R31, R41, R70, R31 ;  /* 0x00000046291f7223 */ /* 0x000fe2000000001f */
[----:B------:R-:W-:Y:S01]  /*7c30*/  FMUL R35, R38, R35 ;  /* 0x0000002326237220 */ /* 0x000fe20000400000 */
[----:B------:R-:W-:Y:S01]  /*7c40*/  F2FP.SATFINITE.E4M3.F32.PACK_AB_MERGE_C R103, R19, R14, RZ ;  /* 0x0000000e1367723e */ /* 0x000fe200048070ff */
[C---:B------:R-:W-:Y:S01]  /*7c50*/  FFMA R28, R41.reuse, R67, R28 ;  /* 0x00000043291c7223 */ /* 0x040fe2000000001c */
[C---:B------:R-:W-:Y:S01]  /*7c60*/  FFMA R29, R41.reuse, R40, R29 ;  /* 0x00000028291d7223 */ /* 0x040fe2000000001d */
[C---:B------:R-:W-:Y:S01]  /*7c70*/  FFMA R30, R41.reuse, R69, R30 ;  /* 0x00000045291e7223 */ /* 0x040fe2000000001e */
[----:B------:R-:W-:Y:S01]  /*7c80*/  FFMA R35, R41, R42, R35 ;  /* 0x0000002a29237223 */ /* 0x000fe20000000023 */
[----:B------:R-:W-:Y:S02]  /*7c90*/  F2FP.SATFINITE.E4M3.F32.PACK_AB_MERGE_C R102, R9, R8, R102 ;  /* 0x000000080966723e */ /* 0x000fe40004807066 */
[----:B------:R-:W-:Y:S02]  /*7ca0*/  F2FP.SATFINITE.E4M3.F32.PACK_AB_MERGE_C R103, R13, R12, R103 ;  /* 0x0000000c0d67723e */ /* 0x000fe40004807067 */
[----:B------:R-:W-:Y:S02]  /*7cb0*/  F2FP.SATFINITE.E4M3.F32.PACK_AB_MERGE_C R104, R23, R18, RZ ;  /* 0x000000121768723e */ /* 0x000fe400048070ff */
[----:B------:R-:W-:Y:S01]  /*7cc0*/  F2FP.SATFINITE.E4M3.F32.PACK_AB_MERGE_C R105, R27, R22, RZ ;  /* 0x000000161b69723e */ /* 0x000fe200048070ff */
[----:B------:R1:W-:Y:S01]  /*7cd0*/  STS.128 [R84+UR44+0x2300], R100 ;  /* 0x0023006454007988 */ /* 0x0003e20008000c2c */
[----:B------:R-:W-:Y:S02]  /*7ce0*/  F2FP.SATFINITE.E4M3.F32.PACK_AB_MERGE_C R110, R31, R26, RZ ;  /* 0x0000001a1f6e723e */ /* 0x000fe400048070ff */
[----:B------:R-:W-:Y:S02]  /*7cf0*/  F2FP.SATFINITE.E4M3.F32.PACK_AB_MERGE_C R111, R35, R30, RZ ;  /* 0x0000001e236f723e */ /* 0x000fe400048070ff */
[----:B------:R-:W-:Y:S02]  /*7d00*/  F2FP.SATFINITE.E4M3.F32.PACK_AB_MERGE_C R104, R17, R16, R104 ;  /* 0x000000101168723e */ /* 0x000fe40004807068 */
[----:B------:R-:W-:Y:S02]  /*7d10*/  F2FP.SATFINITE.E4M3.F32.PACK_AB_MERGE_C R105, R21, R20, R105 ;  /* 0x000000141569723e */ /* 0x000fe40004807069 */
[----:B------:R-:W-:Y:S02]  /*7d20*/  F2FP.SATFINITE.E4M3.F32.PACK_AB_MERGE_C R106, R25, R24, R110 ;  /* 0x00000018196a723e */ /* 0x000fe4000480706e */
[----:B------:R-:W-:Y:S02]  /*7d30*/  F2FP.SATFINITE.E4M3.F32.PACK_AB_MERGE_C R107, R29, R28, R111 ;  /* 0x0000001c1d6b723e */ /* 0x000fe4000480706f */
[----:B------:R-:W-:Y:S02]  /*7d40*/  LEA R109, R93, UR44, 0x3 ;  /* 0x0000002c5d6d7c11 */ /* 0x000fe4000f8e18ff */
[----:B------:R-:W-:Y:S01]  /*7d50*/  @P6 SHF.L.U32 R110, R92, 0x1f, RZ ;  /* 0x0000001f5c6e6819 */ /* 0x000fe200000006ff */
[----:B------:R1:W-:Y:S01]  /*7d60*/  STS.128 [R98+0x2300], R104 ;  /* 0x0023006862007388 */ /* 0x0003e20000000c00 */
[----:B------:R-:W-:Y:S01]  /*7d70*/  @!PT LDS RZ, [RZ] ;  /* 0x00000000fffff984 */ /* 0x000fe20000000800 */
[----:B------:R-:W-:Y:S01]  /*7d80*/  @!PT LDS RZ, [RZ] ;  /* 0x00000000fffff984 */ /* 0x000fe20000000800 */
[----:B------:R-:W-:Y:S01]  /*7d90*/  @!PT LDS RZ, [RZ] ;  /* 0x00000000fffff984 */ /* 0x000fe20000000800 */
[----:B------:R-:W-:Y:S01]  /*7da0*/  @!PT LDS RZ, [RZ] ;  /* 0x00000000fffff984 */ /* 0x000fe20000000800 */
[----:B------:R2:W-:Y:S07]  /*7db0*/  MEMBAR.ALL.CTA ;  /* 0x0000000000007992 */ /* 0x0005ee0000008000 */
[----:B--2---:R-:W2:Y:S02]  /*7dc0*/  FENCE.VIEW.ASYNC.S ;  /* 0x00000000000073c6 */ /* 0x004ea40000000000 */
[----:B--2---:R-:W-:Y:S06]  /*7dd0*/  BAR.SYNC.DEFER_BLOCKING 0x1, 0x80 ;  /* 0x0042000000007b1d */ /* 0x004fec0000010000 */
[----:B------:R-:W-:Y:S05]  /*7de0*/  @P0 BRA `(.L_x_136) ;  /* 0x00000000003c0947 */ /* 0x000fea0003800000 */
[----:B------:R-:W2:Y:S01]  /*7df0*/  LDCU.64 UR6, c[0x0][0x348] ;  /* 0x00006900ff0677ac */ /* 0x000ea20008000a00 */
[----:B------:R-:W-:Y:S01]  /*7e00*/  UIADD3 UR4, UPT, UPT, UR44, 0x2300, URZ ;  /* 0x000023002c047890 */ /* 0x000fe2000fffe0ff */
[----:B------:R-:W-:Y:S01]  /*7e10*/  UMOV UR51, UR36 ;  /* 0x0000002400337c82 */ /* 0x000fe20008000000 */
[----:B------:R-:W-:Y:S02]  /*7e20*/  UIADD3 UR9, UPT, UPT, UR49, 0x40, URZ ;  /* 0x0000004031097890 */ /* 0x000fe4000fffe0ff */
[----:B------:R-:W-:Y:S02]  /*7e30*/  UIADD3 UR8, UPT, UPT, UR44, 0x2b00, URZ ;  /* 0x00002b002c087890 */ /* 0x000fe4000fffe0ff */
[----:B------:R-:W-:Y:S01]  /*7e40*/  MOV R96, UR4 ;  /* 0x0000000400607c02 */ /* 0x000fe20008000f00 */
[----:B------:R-:W-:Y:S01]  /*7e50*/  UMOV UR10, UR50 ;  /* 0x00000032000a7c82 */ /* 0x000fe20008000000 */
[----:B------:R-:W-:Y:S02]  /*7e60*/  UMOV UR11, UR36 ;  /* 0x00000024000b7c82 */ /* 0x000fe40008000000 */
[----:B------:R-:W-:Y:S01]  /*7e70*/  R2UR UR48, R96 ;  /* 0x00000000603072ca */ /* 0x000fe200000e0000 */
[----:B--2---:R-:W-:Y:S04]  /*7e80*/  UIADD3 UR4, UP0, UPT, UR6, 0x680, URZ ;  /* 0x0000068006047890 */ /* 0x004fe8000ff1e0ff */
[----:B------:R-:W-:Y:S09]  /*7e90*/  UIADD3.X UR5, UPT, UPT, URZ, UR7, URZ, UP0, !UPT ;  /* 0x00000007ff057290 */ /* 0x000ff200087fe4ff */
[----:B------:R2:W-:Y:S01]  /*7ea0*/  UTMASTG.3D [UR48], [UR4] ;  /* 0x00000030040073b5 */ /* 0x0005e20008010000 */
[----:B------:R2:W-:Y:S01]  /*7eb0*/  UTMASTG.3D [UR8], [UR4] ;  /* 0x00000008040073b5 */ /* 0x0005e20008010000 */
[----:B------:R0:W-:Y:S01]  /*7ec0*/  UTMACMDFLUSH ;  /* 0x00000000000079b7 */ /* 0x0001e20000000000 */
[----:B--2---:R-:W-:Y:S04]  /*7ed0*/  DEPBAR.LE SB0, 0x1 ;  /* 0x000080400000791a */ /* 0x004fe80000000000 */
.L_x_136:
[----:B------:R-:W-:Y:S05]  /*7ee0*/  BSYNC.RECONVERGENT B0 ;  /* 0x0000000000007941 */ /* 0x000fea0003800200 */
.L_x_135:
[----:B------:R-:W-:Y:S06]  /*7ef0*/  BAR.SYNC.DEFER_BLOCKING 0x1, 0x80 ;  /* 0x0042000000007b1d */ /* 0x000fec0000010000 */
[----:B------:R-:W2:Y:S01]  /*7f00*/  @P6 SYNCS.PHASECHK.TRANS64.TRYWAIT P0, [R109+URZ+0x1a0], R110 ;  /* 0x0001a06e6d0065a7 */ /* 0x000ea200080011ff */
[----:B------:R-:W-:Y:S01]  /*7f10*/  BSSY B1, `(.L_x_137) ;  /* 0x0000020000017945 */ /* 0x000fe20003800000 */
[----:B--2---:R-:W-:Y:S03]  /*7f20*/  @P6 SEL R71, RZ, 0x1, !P0 ;  /* 0x00000001ff476807 */ /* 0x004fe60004000000 */
[----:B------:R-:W-:Y:S05]  /*7f30*/  @!P6 BRA `(.L_x_138) ;  /* 0x000000000074e947 */ /* 0x000fea0003800000 */
[----:B------:R-:W-:Y:S01]  /*7f40*/  ISETP.NE.AND P1, PT, R99, RZ, PT ;  /* 0x000000ff6300720c */ /* 0x000fe20003f25270 */
[----:B------:R-:W-:Y:S01]  /*7f50*/  BSSY B0, `(.L_x_139) ;  /* 0x0000009000007945 */ /* 0x000fe20003800000 */
[----:B------:R-:W-:Y:S11]  /*7f60*/  ISETP.NE.AND P0, PT, R71, RZ, PT ;  /* 0x000000ff4700720c */ /* 0x000ff60003f05270 */
[----:B------:R-:W-:Y:S05]  /*7f70*/  @P1 IMAD R0, R93, 0x1000, R84 ;  /* 0x000010005d001824 */ /* 0x000fea00078e0254 */
[----:B------:R-:W-:Y:S05]  /*7f80*/  @P1 IADD3 R3, PT, PT, R0, UR44, RZ ;  /* 0x0000002c00031c10 */ /* 0x000fea000fffe0ff */
[----:B------:R-:W-:Y:S01]  /*7f90*/  @P1 IMAD.IADD R3, R3, 0x1, R108 ;  /* 0x0000000103031824 */ /* 0x000fe200078e026c */
[----:B------:R-:W-:Y:S06]  /*7fa0*/  @P0 BRA `(.L_x_140) ;  /* 0x00000000000c0947 */ /* 0x000fec0003800000 */
[----:B------:R-:W-:Y:S04]  /*7fb0*/  SHF.L.U32 R2, R92, 0x1f, RZ ;  /* 0x0000001f5c027819 */ /* 0x000fe800000006ff */
[----:B------:R-:W2:Y:S02]  /*7fc0*/  SYNCS.PHASECHK.TRANS64.TRYWAIT P0, [R109+URZ+0x1a0], R2 ;  /* 0x0001a0026d0075a7 */ /* 0x000ea400080011ff */
[----:B--2---:R-:W-:Y:S05]  /*7fd0*/  @!P0 BRA `(.L_x_141) ;  /* 0x0000002000208947 */ /* 0x004fea0003800000 */
.L_x_140:
[----:B------:R-:W-:Y:S05]  /*7fe0*/  BSYNC B0 ;  /* 0x0000000000007941 */ /* 0x000fea0003800000 */
.L_x_139:
[----:B------:R-:W-:Y:S01]  /*7ff0*/  ISETP.NE.AND P0, PT, R99, RZ, PT ;  /* 0x000000ff6300720c */ /* 0x000fe20003f05270 */
[----:B--2---:R-:W-:Y:S02]  /*8000*/  VIADD R109, R109, 0x1b0 ;  /* 0x000001b06d6d7836 */ /* 0x004fe40000000000 */
[----:B------:R-:W-:Y:S02]  /*8010*/  IMAD.U32 R2, RZ, RZ, UR46 ;  /* 0x0000002eff027e24 */ /* 0x000fe4000f8e00ff */
[----:B------:R-:W-:Y:S03]  /*8020*/  VIADD R93, R93, 0x1 ;  /* 0x000000015d5d7836 */ /* 0x000fe60000000000 */
[----:B------:R-:W-:Y:S05]  /*8030*/  PRMT R2, R2, 0x654, R109 ;  /* 0x0000065402027816 */ /* 0x000fea000000006d */
[----:B------:R2:W3:Y:S04]  /*8040*/  @P0 LDS.128 R72, [R0+UR44+0x300] ;  /* 0x0003002c00480984 */ /* 0x0004e80008000c00 */
[----:B------:R2:W4:Y:S01]  /*8050*/  @P0 LDS.128 R76, [R3+0x300] ;  /* 0x00030000034c0984 */ /* 0x0005220000000c00 */
        /* <DEDUP_REMOVED lines=11> */
.L_x_138:
[----:B------:R-:W-:Y:S05]  /*8110*/  BSYNC B1 ;  /* 0x0000000000017941 */ /* 0x000fea0003800000 */
.L_x_137:
[----:B--2---:R-:W-:Y:S05]  /*8120*/  VIADD R0, R39, 0x20 ;  /* 0x0000002027007836 */ /* 0x004fea0000000000 */
[----:B------:R-:W-:Y:S04]  /*8130*/  SHF.R.U32.HI R0, RZ, 0x15, R0 ;  /* 0x00000015ff007819 */ /* 0x000fe80000011600 */
[----:B------:R-:W-:Y:S11]  /*8140*/  LOP3.LUT P0, RZ, R0, 0x3, R87, 0x48, !PT ;  /* 0x0000000300ff7812 */ /* 0x000ff60007804857 */
[----:B------:R-:W-:Y:S02]  /*8150*/  @!UPT UIADD3 URZ, UPT, UPT, URZ, URZ, URZ ;  /* 0x000000fffffff290 */ /* 0x000fe4000fffe0ff */
[----:B------:R-:W-:Y:S05]  /*8160*/  @!P0 BRA `(.L_x_142) ;  /* 0x0000000000408947 */ /* 0x000fea0003800000 */
[----:B------:R-:W2:Y:S01]  /*8170*/  LDCU.64 UR8, c[0x4][0x70] ;  /* 0x01000e00ff0877ac */ /* 0x000ea20008000a00 */
[----:B------:R-:W-:Y:S01]  /*8180*/  MOV R3, 0x0 ;  /* 0x0000000000037802 */ /* 0x000fe20000000f00 */
[----:B------:R-:W-:Y:S02]  /*8190*/  HFMA2 R12, -RZ, RZ, 0, 5.9604644775390625e-08 ;  /* 0x00000001ff0c7431 */ /* 0x000fe400000001ff */
[----:B------:R-:W-:Y:S02]  /*81a0*/  IMAD.MOV.U32 R8, RZ, RZ, 0x192 ;  /* 0x00000192ff087424 */ /* 0x000fe400078e00ff */
[----:B------:R-:W-:Y:S01]  /*81b0*/  IMAD.MOV.U32 R13, RZ, RZ, RZ ;  /* 0x000000ffff0d7224 */ /* 0x000fe200078e00ff */
[----:B------:R-:W5:Y:S01]  /*81c0*/  LDCU.64 UR6, c[0x4][0x78] ;  /* 0x01000f00ff0677ac */ /* 0x000f620008000a00 */
[----:B------:R-:W1:Y:S01]  /*81d0*/  LDC.64 R2, c[0x4][R3] ;  /* 0x0100000003027b82 */ /* 0x000e620000000a00 */
[----:B------:R-:W3:Y:S01]  /*81e0*/  LDCU.64 UR4, c[0x4][0x10] ;  /* 0x01000200ff0477ac */ /* 0x000ee20008000a00 */
[----:B--2---:R-:W-:Y:S01]  /*81f0*/  MOV R5, UR9 ;  /* 0x0000000900057c02 */ /* 0x004fe20008000f00 */
[----:B------:R-:W-:Y:S01]  /*8200*/  IMAD.U32 R4, RZ, RZ, UR8 ;  /* 0x00000008ff047e24 */ /* 0x000fe2000f8e00ff */
[----:B-----5:R-:W-:Y:S01]  /*8210*/  MOV R7, UR7 ;  /* 0x0000000700077c02 */ /* 0x020fe20008000f00 */
[----:B------:R-:W-:Y:S01]  /*8220*/  IMAD.U32 R6, RZ, RZ, UR6 ;  /* 0x00000006ff067e24 */ /* 0x000fe2000f8e00ff */
[----:B---3--:R-:W-:Y:S01]  /*8230*/  MOV R11, UR5 ;  /* 0x00000005000b7c02 */ /* 0x008fe20008000f00 */
[----:B------:R-:W-:Y:S02]  /*8240*/  IMAD.U32 R10, RZ, RZ, UR4 ;  /* 0x00000004ff0a7e24 */ /* 0x000fe4000f8e00ff */
[----:B------:R-:W-:Y:S07]  /*8250*/  LEPC R20, `(.L_x_142) ;  /* 0x000000001014794e */ /* 0x000fee0000000000 */
[----:B-1--4-:R-:W-:Y:S05]  /*8260*/  CALL.ABS.NOINC R2 ;  /* 0x0000000002007343 */ /* 0x012fea0003c00000 */
.L_x_142:
[----:B------:R-:W-:Y:S01]  /*8270*/  ISETP.NE.AND P0, PT, R97, RZ, PT ;  /* 0x000000ff6100720c */ /* 0x000fe20003f05270 */
[----:B------:R-:W-:Y:S05]  /*8280*/  WARPSYNC.ALL ;  /* 0x0000000000007948 */ /* 0x000fea0003800000 */
[----:B------:R-:W-:Y:S01]  /*8290*/  R2UR UR4, R39 ;  /* 0x00000000270472ca */ /* 0x000fe200000e0000 */
[----:B------:R-:W-:Y:S01]  /*82a0*/  BSSY.RECONVERGENT B0, `(.L_x_143) ;  /* 0x00000a0000007945 */ /* 0x000fe20003800200 */
[-C--:B---3--:R-:W-:Y:S02]  /*82b0*/  F2FP.F16.E4M3.UNPACK_B R42, R72.reuse ;  /* 0x00000048ff2a723e */ /* 0x088fe400020006ff */
[----:B------:R-:W-:Y:S02]  /*82c0*/  F2FP.F16.E4M3.UNPACK_B R72, R72.H1 ;  /* 0x00000048ff48723e */ /* 0x000fe400030006ff */
[-C--:B------:R-:W-:Y:S01]  /*82d0*/  F2FP.F16.E4M3.UNPACK_B R46, R73.reuse ;  /* 0x00000049ff2e723e */ /* 0x080fe200020006ff */
[--C-:B------:R-:W-:Y:S01]  /*82e0*/  HADD2.F32 R40, -RZ, R42.reuse.H0_H0 ;  /* 0x2000002aff287230 */ /* 0x100fe20000004100 */
[----:B------:R-:W-:Y:S01]  /*82f0*/  F2FP.F16.E4M3.UNPACK_B R73, R73.H1 ;  /* 0x00000049ff49723e */ /* 0x000fe200030006ff */
[----:B------:R-:W-:Y:S01]  /*8300*/  HADD2.F32 R42, -RZ, R42.H1_H1 ;  /* 0x3000002aff2a7230 */ /* 0x000fe20000004100 */
[-C--:B------:R-:W-:Y:S01]  /*8310*/  F2FP.F16.E4M3.UNPACK_B R50, R74.reuse ;  /* 0x0000004aff32723e */ /* 0x080fe200020006ff */
[----:B------:R-:W-:Y:S01]  /*8320*/  HADD2.F32 R43, -RZ, R72.H0_H0 ;  /* 0x20000048ff2b7230 */ /* 0x000fe20000004100 */
[----:B------:R-:W-:Y:S01]  /*8330*/  F2FP.F16.E4M3.UNPACK_B R74, R74.H1 ;  /* 0x0000004aff4a723e */ /* 0x000fe200030006ff */
[----:B------:R-:W2:Y:S01]  /*8340*/  LDTM.x32 R4, tmem[UR4+0x20] ;  /* 0x00002004000479ee */ /* 0x000ea200082c0000 */
[----:B------:R-:W-:Y:S01]  /*8350*/  NOP ;  /* 0x0000000000007918 */ /* 0x000fe20000000000 */
[----:B------:R-:W-:Y:S01]  /*8360*/  IADD3 R90, PT, PT, R90, 0x210, RZ ;  /* 0x000002105a5a7810 */ /* 0x000fe20007ffe0ff */
[--C-:B------:R-:W-:Y:S01]  /*8370*/  HADD2.F32 R45, -RZ, R46.reuse.H0_H0 ;  /* 0x2000002eff2d7230 */ /* 0x100fe20000004100 */
[----:B------:R-:W-:Y:S01]  /*8380*/  F2FP.F16.E4M3.UNPACK_B R54, R75 ;  /* 0x0000004bff36723e */ /* 0x000fe200020006ff */
[----:B------:R-:W-:Y:S01]  /*8390*/  HADD2.F32 R46, -RZ, R46.H1_H1 ;  /* 0x3000002eff2e7230 */ /* 0x000fe20000004100 */
[----:B------:R-:W-:Y:S01]  /*83a0*/  LOP3.LUT R90, R90, 0xfefffff8, RZ, 0xc0, !PT ;  /* 0xfefffff85a5a7812 */ /* 0x000fe200078ec0ff */
[--C-:B------:R-:W-:Y:S01]  /*83b0*/  HADD2.F32 R49, -RZ, R50.reuse.H0_H0 ;  /* 0x20000032ff317230 */ /* 0x100fe20000004100 */
[----:B----4-:R-:W-:Y:S01]  /*83c0*/  F2FP.F16.E4M3.UNPACK_B R58, R76 ;  /* 0x0000004cff3a723e */ /* 0x010fe200020006ff */
[----:B------:R-:W-:Y:S01]  /*83d0*/  HADD2.F32 R50, -RZ, R50.H1_H1 ;  /* 0x30000032ff327230 */ /* 0x000fe20000004100 */
[----:B--2---:R2:W-:Y:S01]  /*83e0*/  SYNCS.ARRIVE.TRANS64.RED.A1T0 RZ, [R90+URZ], RZ ;  /* 0x000000ff5aff79a7 */ /* 0x0045e200081004ff */
[--C-:B------:R-:W-:Y:S01]  /*83f0*/  HADD2.F32 R53, -RZ, R54.reuse.H0_H0 ;  /* 0x20000036ff357230 */ /* 0x100fe20000004100 */
[----:B------:R-:W-:Y:S01]  /*8400*/  F2FP.F16.E4M3.UNPACK_B R62, R77 ;  /* 0x0000004dff3e723e */ /* 0x000fe200020006ff */
[----:B------:R-:W-:Y:S01]  /*8410*/  HADD2.F32 R54, -RZ, R54.H1_H1 ;  /* 0x30000036ff367230 */ /* 0x000fe20000004100 */
[----:B------:R-:W-:Y:S01]  /*8420*/  F2FP.F16.E4M3.UNPACK_B R66, R78 ;  /* 0x0000004eff42723e */ /* 0x000fe200020006ff */
[--C-:B------:R-:W-:Y:S01]  /*8430*/  HADD2.F32 R57, -RZ, R58.reuse.H0_H0 ;  /* 0x2000003aff397230 */ /* 0x100fe20000004100 */
[----:B------:R-:W-:Y:S01]  /*8440*/  F2FP.F16.E4M3.UNPACK_B R70, R79 ;  /* 0x0000004fff46723e */ /* 0x000fe200020006ff */
[----:B------:R-:W-:Y:S01]  /*8450*/  HADD2.F32 R58, -RZ, R58.H1_H1 ;  /* 0x3000003aff3a7230 */ /* 0x000fe20000004100 */
[----:B------:R-:W-:Y:S01]  /*8460*/  F2FP.F16.E4M3.UNPACK_B R75, R75.H1 ;  /* 0x0000004bff4b723e */ /* 0x000fe200030006ff */
[--C-:B------:R-:W-:Y:S01]  /*8470*/  HADD2.F32 R61, -RZ, R62.reuse.H0_H0 ;  /* 0x2000003eff3d7230 */ /* 0x100fe20000004100 */
[----:B------:R-:W-:Y:S01]  /*8480*/  F2FP.F16.E4M3.UNPACK_B R76, R76.H1 ;  /* 0x0000004cff4c723e */ /* 0x000fe200030006ff */
[----:B------:R-:W-:Y:S01]  /*8490*/  HADD2.F32 R63, -RZ, R62.H1_H1 ;  /* 0x3000003eff3f7230 */ /* 0x000fe20000004100 */
[----:B------:R-:W-:Y:S01]  /*84a0*/  F2FP.F16.E4M3.UNPACK_B R77, R77.H1 ;  /* 0x0000004dff4d723e */ /* 0x000fe200030006ff */
[--C-:B------:R-:W-:Y:S02]  /*84b0*/  HADD2.F32 R65, -RZ, R66.reuse.H0_H0 ;  /* 0x20000042ff417230 */ /* 0x100fe40000004100 */
[C---:B------:R-:W-:Y:S01]  /*84c0*/  FMUL R4, R38.reuse, R4 ;  /* 0x0000000426047220 */ /* 0x040fe20000400000 */
        /* <DEDUP_REMOVED lines=16> */
[--C-:B------:R-:W-:Y:S02]  /*85d0*/  HADD2.F32 R69, -RZ, R70.reuse.H0_H0 ;  /* 0x20000046ff457230 */ /* 0x100fe40000004100 */
[C---:B------:R-:W-:Y:S01]  /*85e0*/  FMUL R28, R38.reuse, R32 ;  /* 0x00000020261c7220 */ /* 0x040fe20000400000 */
[----:B------:R-:W-:Y:S02]  /*85f0*/  HADD2.F32 R70, -RZ, R70.H1_H1 ;  /* 0x30000046ff467230 */ /* 0x000fe40000004100 */
[C---:B------:R-:W-:Y:S01]  /*8600*/  FMUL R29, R38.reuse, R33 ;  /* 0x00000021261d7220 */ /* 0x040fe20000400000 */
[----:B------:R-:W-:Y:S02]  /*8610*/  HADD2.F32 R44, -RZ, R72.H1_H1 ;  /* 0x30000048ff2c7230 */ /* 0x000fe40000004100 */
[C---:B------:R-:W-:Y:S01]  /*8620*/  FMUL R6, R38.reuse, R6 ;  /* 0x0000000626067220 */ /* 0x040fe20000400000 */
[C---:B------:R-:W-:Y:S01]  /*8630*/  FMUL R7, R38.reuse, R7 ;  /* 0x0000000726077220 */ /* 0x040fe20000400000 */
[--C-:B------:R-:W-:Y:S02]  /*8640*/  HADD2.F32 R47, -RZ, R73.reuse.H0_H0 ;  /* 0x20000049ff2f7230 */ /* 0x100fe40000004100 */
[C---:B------:R-:W-:Y:S01]  /*8650*/  FMUL R10, R38.reuse, R10 ;  /* 0x0000000a260a7220 */ /* 0x040fe20000400000 */
[C---:B------:R-:W-:Y:S01]  /*8660*/  FFMA R6, R41.reuse, R43, R6 ;  /* 0x0000002b29067223 */ /* 0x040fe20000000006 */
[----:B------:R-:W-:Y:S02]  /*8670*/  HADD2.F32 R48, -RZ, R73.H1_H1 ;  /* 0x30000049ff307230 */ /* 0x000fe40000004100 */
[C---:B------:R-:W-:Y:S01]  /*8680*/  FFMA R7, R41.reuse, R44, R7 ;  /* 0x0000002c29077223 */ /* 0x040fe20000000007 */
[C---:B------:R-:W-:Y:S01]  /*8690*/  FFMA R8, R41.reuse, R45, R8 ;  /* 0x0000002d29087223 */ /* 0x040fe20000000008 */
[C---:B------:R-:W-:Y:S01]  /*86a0*/  FFMA R9, R41.reuse, R46, R9 ;  /* 0x0000002e29097223 */ /* 0x040fe20000000009 */
[----:B------:R-:W-:Y:S01]  /*86b0*/  FFMA R10, R41, R47, R10 ;  /* 0x0000002f290a7223 */ /* 0x000fe2000000000a */
[C---:B------:R-:W-:Y:S01]  /*86c0*/  FMUL R11, R38.reuse, R11 ;  /* 0x0000000b260b7220 */ /* 0x040fe20000400000 */
[----:B------:R-:W-:Y:S01]  /*86d0*/  F2FP.F16.E4M3.UNPACK_B R78, R78.H1 ;  /* 0x0000004eff4e723e */ /* 0x000fe200030006ff */
[--C-:B------:R-:W-:Y:S01]  /*86e0*/  HADD2.F32 R51, -RZ, R74.reuse.H0_H0 ;  /* 0x2000004aff337230 */ /* 0x100fe20000004100 */
[----:B-1----:R-:W-:Y:S01]  /*86f0*/  F2FP.SATFINITE.E4M3.F32.PACK_AB_MERGE_C R100, R7, R6, RZ ;  /* 0x000000060764723e */ /* 0x002fe200048070ff */
[C---:B------:R-:W-:Y:S01]  /*8700*/  FFMA R11, R41.reuse, R48, R11 ;  /* 0x00000030290b7223 */ /* 0x040fe2000000000b */
[C---:B------:R-:W-:Y:S01]  /*8710*/  FFMA R12, R41.reuse, R49, R12 ;  /* 0x00000031290c7223 */ /* 0x040fe2000000000c */
[----:B------:R-:W-:Y:S01]  /*8720*/  FFMA R13, R41, R50, R13 ;  /* 0x00000032290d7223 */ /* 0x000fe2000000000d */
[----:B------:R-:W-:Y:S01]  /*8730*/  F2FP.SATFINITE.E4M3.F32.PACK_AB_MERGE_C R100, R5, R4, R100 ;  /* 0x000000040564723e */ /* 0x000fe20004807064 */
[----:B------:R-:W-:Y:S01]  /*8740*/  HADD2.F32 R52, -RZ, R74.H1_H1 ;  /* 0x3000004aff347230 */ /* 0x000fe20000004100 */
[----:B------:R-:W-:Y:S01]  /*8750*/  F2FP.SATFINITE.E4M3.F32.PACK_AB_MERGE_C R101, R11, R10, RZ ;  /* 0x0000000a0b65723e */ /* 0x000fe200048070ff */
[C---:B------:R-:W-:Y:S01]  /*8760*/  FMUL R14, R38.reuse, R14 ;  /* 0x0000000e260e7220 */ /* 0x040fe20000400000 */
[C---:B------:R-:W-:Y:S01]  /*8770*/  FMUL R15, R38.reuse, R15 ;  /* 0x0000000f260f7220 */ /* 0x040fe20000400000 */
[--C-:B------:R-:W-:Y:S01]  /*8780*/  HADD2.F32 R55, -RZ, R75.reuse.H0_H0 ;  /* 0x2000004bff377230 */ /* 0x100fe20000004100 */
[----:B------:R-:W-:Y:S01]  /*8790*/  F2FP.SATFINITE.E4M3.F32.PACK_AB_MERGE_C R101, R9, R8, R101 ;  /* 0x000000080965723e */ /* 0x000fe20004807065 */
[C---:B------:R-:W-:Y:S01]  /*87a0*/  FFMA R14, R41.reuse, R51, R14 ;  /* 0x00000033290e7223 */ /* 0x040fe2000000000e */
[C---:B------:R-:W-:Y:S01]  /*87b0*/  FFMA R15, R41.reuse, R52, R15 ;  /* 0x00000034290f7223 */ /* 0x040fe2000000000f */
[C---:B------:R-:W-:Y:S01]  /*87c0*/  FFMA R16, R41.reuse, R53, R16 ;  /* 0x0000003529107223 */ /* 0x040fe20000000010 */
[C---:B------:R-:W-:Y:S01]  /*87d0*/  FFMA R17, R41.reuse, R54, R17 ;  /* 0x0000003629117223 */ /* 0x040fe20000000011 */
        /* <DEDUP_REMOVED lines=15> */
[C---:B------:R-:W-:Y:S01]  /*88d0*/  FFMA R23, R41.reuse, R60, R23 ;  /* 0x0000003c29177223 */ /* 0x040fe20000000017 */
[C---:B------:R-:W-:Y:S01]  /*88e0*/  FMUL R27, R38.reuse, R27 ;  /* 0x0000001b261b7220 */ /* 0x040fe20000400000 */
[C---:B------:R-:W-:Y:S01]  /*88f0*/  FFMA R0, R41.reuse, R61, R0 ;  /* 0x0000003d29007223 */ /* 0x040fe20000000000 */
[----:B------:R-:W-:Y:S01]  /*8900*/  F2FP.F16.E4M3.UNPACK_B R79, R79.H1 ;  /* 0x0000004fff4f723e */ /* 0x000fe200030006ff */
        /* <DEDUP_REMOVED lines=16> */
[----:B------:R-:W-:Y:S01]  /*8a10*/  FFMA R28, R41, R69, R28 ;  /* 0x00000045291c7223 */ /* 0x000fe2000000001c */
[----:B------:R-:W-:Y:S01]  /*8a20*/  F2FP.SATFINITE.E4M3.F32.PACK_AB_MERGE_C R103, R19, R18, RZ ;  /* 0x000000121367723e */ /* 0x000fe200048070ff */
        /* <DEDUP_REMOVED lines=14> */
[----:B--2---:R-:W-:Y:S03]  /*8b10*/  IADD3 R90, PT, PT, R36, 0x1, RZ ;  /* 0x00000001245a7810 */ /* 0x004fe60007ffe0ff */
        /* <DEDUP_REMOVED lines=10> */
[----:B------:R-:W-:Y:S02]  /*8bc0*/  UIADD3 UR13, UPT, UPT, UR49, 0x20, URZ ;  /* 0x00000020310d7890 */ /* 0x000fe4000fffe0ff */
[----:B------:R-:W-:Y:S01]  /*8bd0*/  UIADD3 UR12, UPT, UPT, UR44, 0x3300, URZ ;  /* 0x000033002c0c7890 */ /* 0x000fe2000fffe0ff */
[----:B------:R-:W-:Y:S01]  /*8be0*/  UMOV UR14, UR50 ;  /* 0x00000032000e7c82 */ /* 0x000fe20008000000 */
[----:B------:R-:W-:Y:S01]  /*8bf0*/  UMOV UR15, UR36 ;  /* 0x00000024000f7c82 */ /* 0x000fe20008000000 */
[----:B------:R-:W-:Y:S02]  /*8c00*/  UIADD3 UR9, UPT, UPT, UR49, 0x60, URZ ;  /* 0x0000006031097890 */ /* 0x000fe4000fffe0ff */
[----:B------:R-:W-:Y:S01]  /*8c10*/  UIADD3 UR8, UPT, UPT, UR44, 0x3b00, URZ ;  /* 0x00003b002c087890 */ /* 0x000fe2000fffe0ff */
[----:B------:R-:W-:Y:S01]  /*8c20*/  UMOV UR10, UR50 ;  /* 0x00000032000a7c82 */ /* 0x000fe20008000000 */
[----:B------:R-:W-:Y:S01]  /*8c30*/  UMOV UR11, UR36 ;  /* 0x00000024000b7c82 */ /* 0x000fe20008000000 */
[----:B--2---:R-:W-:Y:S04]  /*8c40*/  UIADD3 UR4, UP0, UPT, UR6, 0x680, URZ ;  /* 0x0000068006047890 */ /* 0x004fe8000ff1e0ff */
[----:B------:R-:W-:Y:S09]  /*8c50*/  UIADD3.X UR5, UPT, UPT, URZ, UR7, URZ, UP0, !UPT ;  /* 0x00000007ff057290 */ /* 0x000ff200087fe4ff */
[----:B------:R2:W-:Y:S01]  /*8c60*/  UTMASTG.3D [UR12], [UR4] ;  /* 0x0000000c040073b5 */ /* 0x0005e20008010000 */
[----:B------:R2:W-:Y:S01]  /*8c70*/  UTMASTG.3D [UR8], [UR4] ;  /* 0x00000008040073b5 */ /* 0x0005e20008010000 */
[----:B------:R0:W-:Y:S01]  /*8c80*/  UTMACMDFLUSH ;  /* 0x00000000000079b7 */ /* 0x0001e20000000000 */
[----:B--2---:R-:W-:Y:S04]  /*8c90*/  DEPBAR.LE SB0, 0x1 ;  /* 0x000080400000791a */ /* 0x004fe80000000000 */
.L_x_144:
[----:B------:R-:W-:Y:S05]  /*8ca0*/  BSYNC.RECONVERGENT B0 ;  /* 0x0000000000007941 */ /* 0x000fea0003800200 */
.L_x_143:
[----:B------:R-:W-:Y:S01]  /*8cb0*/  R2UR UR4, R88 ;  /* 0x00000000580472ca */ /* 0x000fe200000e0000 */
[----:B------:R-:W-:Y:S01]  /*8cc0*/  BAR.SYNC.DEFER_BLOCKING 0x1, 0x80 ;  /* 0x0042000000007b1d */ /* 0x000fe20000010000 */
[----:B------:R-:W-:Y:S01]  /*8cd0*/  ISETP.NE.AND P0, PT, R91, 0x2, PT ;  /* 0x000000025b00780c */ /* 0x000fe20003f05270 */
[----:B------:R-:W-:Y:S01]  /*8ce0*/  UISETP.NE.AND UP0, UPT, UR45, URZ, UPT ;  /* 0x000000ff2d00728c */ /* 0x000fe2000bf05270 */
[----:B------:R-:W-:Y:S01]  /*8cf0*/  ISETP.NE.AND P1, PT, R90, 0x4, PT ;  /* 0x000000045a00780c */ /* 0x000fe20003f25270 */
[----:B------:R-:W-:Y:S01]  /*8d00*/  UIADD3 UR24, UPT, UPT, UR37, UR63, URZ ;  /* 0x0000003f25187290 */ /* 0x000fe2000fffe0ff */
[----:B------:R-:W-:Y:S02]  /*8d10*/  SEL R3, RZ, 0x1, P0 ;  /* 0x00000001ff037807 */ /* 0x000fe40000000000 */
[----:B------:R-:W-:Y:S02]  /*8d20*/  SEL R0, RZ, 0x1, P1 ;  /* 0x00000001ff007807 */ /* 0x000fe40000800000 */
[----:B------:R-:W-:Y:S02]  /*8d30*/  LOP3.LUT R94, R94, R3, RZ, 0x3c, !PT ;  /* 0x000000035e5e7212 */ /* 0x000fe400078e3cff */
[----:B------:R-:W-:Y:S01]  /*8d40*/  LOP3.LUT R95, R95, R0, RZ, 0x3c, !PT ;  /* 0x000000005f5f7212 */ /* 0x000fe200078e3cff */
[----:B------:R-:W-:Y:S01]  /*8d50*/  UIADD3 UR20, UPT, UPT, UR38, UR4, URZ ;  /* 0x0000000426147290 */ /* 0x000fe2000fffe0ff */
[----:B------:R-:W-:Y:S02]  /*8d60*/  SEL R91, R91, RZ, P0 ;  /* 0x000000ff5b5b7207 */ /* 0x000fe40000000000 */
[----:B------:R-:W-:Y:S01]  /*8d70*/  SEL R36, R90, RZ, P1 ;  /* 0x000000ff5a247207 */ /* 0x000fe20000800000 */
[----:B------:R-:W-:Y:S01]  /*8d80*/  UMOV UR36, UR59 ;  /* 0x0000003b00247c82 */ /* 0x000fe20008000000 */
[----:B------:R-:W-:Y:S07]  /*8d90*/  BRA.U UP0, `(.L_x_145) ;  /* 0xffffffd500787547 */ /* 0x000fee000b83ffff */
[----:B------:R-:W-:Y:S05]  /*8da0*/  EXIT ;  /* 0x000000000000794d */ /* 0x000fea0003800000 */
.L_x_25:
[----:B--2---:R2:W3:Y:S02]  /*8db0*/  SYNCS.PHASECHK.TRANS64.TRYWAIT P0, [R3+URZ+0x240], R2 ;  /* 0x00024002030075a7 */ /* 0x0044e400080011ff */
[----:B---3--:R-:W-:Y:S05]  /*8dc0*/  @!P0 NANOSLEEP.SYNCS 0x989680 ;  /* 0x009896800000895d */ /* 0x008fea0003900000 */
[----:B------:R-:W3:Y:S02]  /*8dd0*/  @!P0 SYNCS.PHASECHK.TRANS64 P0, [R3+URZ+0x240], R2 ;  /* 0x00024002030085a7 */ /* 0x000ee400080010ff */
[----:B---3--:R-:W-:Y:S05]  /*8de0*/  @!P0 BRA `(.L_x_25) ;  /* 0xfffffffc00f08947 */ /* 0x008fea000383ffff */
[----:B------:R-:W-:Y:S05]  /*8df0*/  BRA `(.L_x_146) ;  /* 0xffffff8c00b47947 */ /* 0x000fea000383ffff */
.L_x_28:
[----:B-1----:R-:W-:-:S07]  /*8e00*/  MOV R0, UR33 ;  /* 0x0000002100007c02 */ /* 0x002fce0008000f00 */
.L_x_147:
[----:B-1----:R1:W2:Y:S02]  /*8e10*/  SYNCS.PHASECHK.TRANS64.TRYWAIT P0, [R0+URZ+0xd0], R3 ;  /* 0x0000d003000075a7 */ /* 0x0022a400080011ff */
[----:B--2---:R-:W-:Y:S05]  /*8e20*/  @!P0 NANOSLEEP.SYNCS 0x989680 ;  /* 0x009896800000895d */ /* 0x004fea0003900000 */
[----:B------:R-:W2:Y:S02]  /*8e30*/  @!P0 SYNCS.PHASECHK.TRANS64 P0, [R0+URZ+0xd0], R3 ;  /* 0x0000d003000085a7 */ /* 0x000ea400080010ff */
[----:B--2---:R-:W-:Y:S05]  /*8e40*/  @!P0 BRA `(.L_x_147) ;  /* 0xfffffffc00f08947 */ /* 0x004fea000383ffff */
[----:B------:R-:W-:Y:S05]  /*8e50*/  BRA `(.L_x_27) ;  /* 0xffffff90000c7947 */ /* 0x000fea000383ffff */
.L_x_35:
[----:B-1----:R-:W-:-:S07]  /*8e60*/  MOV R0, UR17 ;  /* 0x0000001100007c02 */ /* 0x002fce0008000f00 */
.L_x_148:
[----:B-1----:R1:W2:Y:S02]  /*8e70*/  SYNCS.PHASECHK.TRANS64.TRYWAIT P0, [R0+URZ+0xd0], R3 ;  /* 0x0000d003000075a7 */ /* 0x0022a400080011ff */
[----:B--2---:R-:W-:Y:S05]  /*8e80*/  @!P0 NANOSLEEP.SYNCS 0x989680 ;  /* 0x009896800000895d */ /* 0x004fea0003900000 */
[----:B------:R-:W2:Y:S02]  /*8e90*/  @!P0 SYNCS.PHASECHK.TRANS64 P0, [R0+URZ+0xd0], R3 ;  /* 0x0000d003000085a7 */ /* 0x000ea400080010ff */
[----:B--2---:R-:W-:Y:S05]  /*8ea0*/  @!P0 BRA `(.L_x_148) ;  /* 0xfffffffc00f08947 */ /* 0x004fea000383ffff */
[----:B------:R-:W-:Y:S05]  /*8eb0*/  BRA `(.L_x_34) ;  /* 0xffffff9000cc7947 */ /* 0x000fea000383ffff */
.L_x_40:
[----:B-1----:R1:W2:Y:S02]  /*8ec0*/  SYNCS.PHASECHK.TRANS64.TRYWAIT P0, [R3+URZ+0x1d0], R0 ;  /* 0x0001d000030075a7 */ /* 0x0022a400080011ff */
[----:B--2---:R-:W-:Y:S05]  /*8ed0*/  @!P0 NANOSLEEP.SYNCS 0x989680 ;  /* 0x009896800000895d */ /* 0x004fea0003900000 */
[----:B------:R-:W2:Y:S02]  /*8ee0*/  @!P0 SYNCS.PHASECHK.TRANS64 P0, [R3+URZ+0x1d0], R0 ;  /* 0x0001d000030085a7 */ /* 0x000ea400080010ff */
[----:B--2---:R-:W-:Y:S05]  /*8ef0*/  @!P0 BRA `(.L_x_40) ;  /* 0xfffffffc00f08947 */ /* 0x004fea000383ffff */
[----:B------:R-:W-:Y:S05]  /*8f00*/  BRA `(.L_x_149) ;  /* 0xffffff9400747947 */ /* 0x000fea000383ffff */
.L_x_44:
[----:B-1----:R-:W-:-:S07]  /*8f10*/  MOV R0, UR4 ;  /* 0x0000000400007c02 */ /* 0x002fce0008000f00 */
.L_x_150:
[----:B-1----:R1:W2:Y:S02]  /*8f20*/  SYNCS.PHASECHK.TRANS64.TRYWAIT P0, [R0+URZ], R3 ;  /* 0x00000003000075a7 */ /* 0x0022a400080011ff */
[----:B--2---:R-:W-:Y:S05]  /*8f30*/  @!P0 NANOSLEEP.SYNCS 0x989680 ;  /* 0x009896800000895d */ /* 0x004fea0003900000 */
[----:B------:R-:W2:Y:S02]  /*8f40*/  @!P0 SYNCS.PHASECHK.TRANS64 P0, [R0+URZ], R3 ;  /* 0x00000003000085a7 */ /* 0x000ea400080010ff */
[----:B--2---:R-:W-:Y:S05]  /*8f50*/  @!P0 BRA `(.L_x_150) ;  /* 0xfffffffc00f08947 */ /* 0x004fea000383ffff */
[----:B------:R-:W-:Y:S05]  /*8f60*/  BRA `(.L_x_151) ;  /* 0xffffff9c001c7947 */ /* 0x000fea000383ffff */
.L_x_45:
[----:B------:R-:W-:-:S07]  /*8f70*/  MOV R0, UR5 ;  /* 0x0000000500007c02 */ /* 0x000fce0008000f00 */
.L_x_152:
[----:B-1----:R1:W2:Y:S02]  /*8f80*/  SYNCS.PHASECHK.TRANS64.TRYWAIT P0, [R0+URZ], R3 ;  /* 0x00000003000075a7 */ /* 0x0022a400080011ff */
[----:B--2---:R-:W-:Y:S05]  /*8f90*/  @!P0 NANOSLEEP.SYNCS 0x989680 ;  /* 0x009896800000895d */ /* 0x004fea0003900000 */
[----:B------:R-:W2:Y:S02]  /*8fa0*/  @!P0 SYNCS.PHASECHK.TRANS64 P0, [R0+URZ], R3 ;  /* 0x00000003000085a7 */ /* 0x000ea400080010ff */
[----:B--2---:R-:W-:Y:S05]  /*8fb0*/  @!P0 BRA `(.L_x_152) ;  /* 0xfffffffc00f08947 */ /* 0x004fea000383ffff */
[----:B------:R-:W-:Y:S05]  /*8fc0*/  BRA `(.L_x_153) ;  /* 0xffffff9c00287947 */ /* 0x000fea000383ffff */
.L_x_46:
[----:B------:R-:W-:-:S07]  /*8fd0*/  MOV R0, UR5 ;  /* 0x0000000500007c02 */ /* 0x000fce0008000f00 */
.L_x_154:
[----:B-1----:R1:W2:Y:S02]  /*8fe0*/  SYNCS.PHASECHK.TRANS64.TRYWAIT P0, [R0+URZ], R3 ;  /* 0x00000003000075a7 */ /* 0x0022a400080011ff */
[----:B--2---:R-:W-:Y:S05]  /*8ff0*/  @!P0 NANOSLEEP.SYNCS 0x989680 ;  /* 0x009896800000895d */ /* 0x004fea0003900000 */
[----:B------:R-:W2:Y:S02]  /*9000*/  @!P0 SYNCS.PHASECHK.TRANS64 P0, [R0+URZ], R3 ;  /* 0x00000003000085a7 */ /* 0x000ea400080010ff */
[----:B--2---:R-:W-:Y:S05]  /*9010*/  @!P0 BRA `(.L_x_154) ;  /* 0xfffffffc00f08947 */ /* 0x004fea000383ffff */
[----:B------:R-:W-:Y:S05]  /*9020*/  BRA `(.L_x_155) ;  /* 0xffffff9c00347947 */ /* 0x000fea000383ffff */
.L_x_47:
[----:B------:R-:W-:-:S07]  /*9030*/  MOV R0, UR5 ;  /* 0x0000000500007c02 */ /* 0x000fce0008000f00 */
.L_x_156:
[----:B-1----:R1:W2:Y:S02]  /*9040*/  SYNCS.PHASECHK.TRANS64.TRYWAIT P0, [R0+URZ], R3 ;  /* 0x00000003000075a7 */ /* 0x0022a400080011ff */
[----:B--2---:R-:W-:Y:S05]  /*9050*/  @!P0 NANOSLEEP.SYNCS 0x989680 ;  /* 0x009896800000895d */ /* 0x004fea0003900000 */
[----:B------:R-:W2:Y:S02]  /*9060*/  @!P0 SYNCS.PHASECHK.TRANS64 P0, [R0+URZ], R3 ;  /* 0x00000003000085a7 */ /* 0x000ea400080010ff */
[----:B--2---:R-:W-:Y:S05]  /*9070*/  @!P0 BRA `(.L_x_156) ;  /* 0xfffffffc00f08947 */ /* 0x004fea000383ffff */
[----:B------:R-:W-:Y:S05]  /*9080*/  BRA `(.L_x_157) ;  /* 0xffffff9c00407947 */ /* 0x000fea000383ffff */
.L_x_48:
[----:B------:R-:W-:-:S07]  /*9090*/  MOV R0, UR5 ;  /* 0x0000000500007c02 */ /* 0x000fce0008000f00 */
.L_x_158:
[----:B-1----:R1:W2:Y:S02]  /*90a0*/  SYNCS.PHASECHK.TRANS64.TRYWAIT P0, [R0+URZ], R3 ;  /* 0x00000003000075a7 */ /* 0x0022a400080011ff */
[----:B--2---:R-:W-:Y:S05]  /*90b0*/  @!P0 NANOSLEEP.SYNCS 0x989680 ;  /* 0x009896800000895d */ /* 0x004fea0003900000 */
[----:B------:R-:W2:Y:S02]  /*90c0*/  @!P0 SYNCS.PHASECHK.TRANS64 P0, [R0+URZ], R3 ;  /* 0x00000003000085a7 */ /* 0x000ea400080010ff */
[----:B--2---:R-:W-:Y:S05]  /*90d0*/  @!P0 BRA `(.L_x_158) ;  /* 0xfffffffc00f08947 */ /* 0x004fea000383ffff */
[----:B------:R-:W-:Y:S05]  /*90e0*/  BRA `(.L_x_159) ;  /* 0xffffff9c004c7947 */ /* 0x000fea000383ffff */
.L_x_49:
[----:B------:R-:W-:-:S07]  /*90f0*/  MOV R0, UR5 ;  /* 0x0000000500007c02 */ /* 0x000fce0008000f00 */
.L_x_160:
[----:B-1----:R1:W2:Y:S02]  /*9100*/  SYNCS.PHASECHK.TRANS64.TRYWAIT P0, [R0+URZ], R3 ;  /* 0x00000003000075a7 */ /* 0x0022a400080011ff */
[----:B--2---:R-:W-:Y:S05]  /*9110*/  @!P0 NANOSLEEP.SYNCS 0x989680 ;  /* 0x009896800000895d */ /* 0x004fea0003900000 */
[----:B------:R-:W2:Y:S02]  /*9120*/  @!P0 SYNCS.PHASECHK.TRANS64 P0, [R0+URZ], R3 ;  /* 0x00000003000085a7 */ /* 0x000ea400080010ff */
[----:B--2---:R-:W-:Y:S05]  /*9130*/  @!P0 BRA `(.L_x_160) ;  /* 0xfffffffc00f08947 */ /* 0x004fea000383ffff */
[----:B------:R-:W-:Y:S05]  /*9140*/  BRA `(.L_x_161) ;  /* 0xffffff9c00587947 */ /* 0x000fea000383ffff */
.L_x_50:
[----:B------:R-:W-:-:S07]  /*9150*/  MOV R0, UR5 ;  /* 0x0000000500007c02 */ /* 0x000fce0008000f00 */
.L_x_162:
[----:B-1----:R1:W2:Y:S02]  /*9160*/  SYNCS.PHASECHK.TRANS64.TRYWAIT P0, [R0+URZ], R3 ;  /* 0x00000003000075a7 */ /* 0x0022a400080011ff */
[----:B--2---:R-:W-:Y:S05]  /*9170*/  @!P0 NANOSLEEP.SYNCS 0x989680 ;  /* 0x009896800000895d */ /* 0x004fea0003900000 */
[----:B------:R-:W2:Y:S02]  /*9180*/  @!P0 SYNCS.PHASECHK.TRANS64 P0, [R0+URZ], R3 ;  /* 0x00000003000085a7 */ /* 0x000ea400080010ff */
[----:B--2---:R-:W-:Y:S05]  /*9190*/  @!P0 BRA `(.L_x_162) ;  /* 0xfffffffc00f08947 */ /* 0x004fea000383ffff */
[----:B------:R-:W-:Y:S05]  /*91a0*/  BRA `(.L_x_163) ;  /* 0xffffff9c00647947 */ /* 0x000fea000383ffff */
.L_x_51:
[----:B------:R-:W-:-:S07]  /*91b0*/  MOV R0, UR5 ;  /* 0x0000000500007c02 */ /* 0x000fce0008000f00 */
.L_x_164:
[----:B-1----:R1:W2:Y:S02]  /*91c0*/  SYNCS.PHASECHK.TRANS64.TRYWAIT P0, [R0+URZ], R3 ;  /* 0x00000003000075a7 */ /* 0x0022a400080011ff */
[----:B--2---:R-:W-:Y:S05]  /*91d0*/  @!P0 NANOSLEEP.SYNCS 0x989680 ;  /* 0x009896800000895d */ /* 0x004fea0003900000 */
[----:B------:R-:W2:Y:S02]  /*91e0*/  @!P0 SYNCS.PHASECHK.TRANS64 P0, [R0+URZ], R3 ;  /* 0x00000003000085a7 */ /* 0x000ea400080010ff */
[----:B--2---:R-:W-:Y:S05]  /*91f0*/  @!P0 BRA `(.L_x_164) ;  /* 0xfffffffc00f08947 */ /* 0x004fea000383ffff */
[----:B------:R-:W-:Y:S05]  /*9200*/  BRA `(.L_x_165) ;  /* 0xffffff9c00707947 */ /* 0x000fea000383ffff */
.L_x_52:
[----:B------:R-:W-:-:S07]  /*9210*/  MOV R0, UR5 ;  /* 0x0000000500007c02 */ /* 0x000fce0008000f00 */
.L_x_166:
[----:B-1----:R1:W2:Y:S02]  /*9220*/  SYNCS.PHASECHK.TRANS64.TRYWAIT P0, [R0+URZ], R3 ;  /* 0x00000003000075a7 */ /* 0x0022a400080011ff */
[----:B--2---:R-:W-:Y:S05]  /*9230*/  @!P0 NANOSLEEP.SYNCS 0x989680 ;  /* 0x009896800000895d */ /* 0x004fea0003900000 */
[----:B------:R-:W2:Y:S02]  /*9240*/  @!P0 SYNCS.PHASECHK.TRANS64 P0, [R0+URZ], R3 ;  /* 0x00000003000085a7 */ /* 0x000ea400080010ff */
[----:B--2---:R-:W-:Y:S05]  /*9250*/  @!P0 BRA `(.L_x_166) ;  /* 0xfffffffc00f08947 */ /* 0x004fea000383ffff */
[----:B------:R-:W-:Y:S05]  /*9260*/  BRA `(.L_x_167) ;  /* 0xffffff9c007c7947 */ /* 0x000fea000383ffff */
.L_x_53:
[----:B------:R-:W-:-:S07]  /*9270*/  MOV R0, UR5 ;  /* 0x0000000500007c02 */ /* 0x000fce0008000f00 */
.L_x_168:
[----:B-1----:R1:W2:Y:S02]  /*9280*/  SYNCS.PHASECHK.TRANS64.TRYWAIT P0, [R0+URZ], R3 ;  /* 0x00000003000075a7 */ /* 0x0022a400080011ff */
[----:B--2---:R-:W-:Y:S05]  /*9290*/  @!P0 NANOSLEEP.SYNCS 0x989680 ;  /* 0x009896800000895d */ /* 0x004fea0003900000 */
[----:B------:R-:W2:Y:S02]  /*92a0*/  @!P0 SYNCS.PHASECHK.TRANS64 P0, [R0+URZ], R3 ;  /* 0x00000003000085a7 */ /* 0x000ea400080010ff */
[----:B--2---:R-:W-:Y:S05]  /*92b0*/  @!P0 BRA `(.L_x_168) ;  /* 0xfffffffc00f08947 */ /* 0x004fea000383ffff */
[----:B------:R-:W-:Y:S05]  /*92c0*/  BRA `(.L_x_169) ;  /* 0xffffff9c00887947 */ /* 0x000fea000383ffff */
.L_x_54:
[----:B------:R-:W-:-:S07]  /*92d0*/  MOV R0, UR5 ;  /* 0x0000000500007c02 */ /* 0x000fce0008000f00 */
.L_x_170:
[----:B-1----:R1:W2:Y:S02]  /*92e0*/  SYNCS.PHASECHK.TRANS64.TRYWAIT P0, [R0+URZ], R3 ;  /* 0x00000003000075a7 */ /* 0x0022a400080011ff */
[----:B--2---:R-:W-:Y:S05]  /*92f0*/  @!P0 NANOSLEEP.SYNCS 0x989680 ;  /* 0x009896800000895d */ /* 0x004fea0003900000 */
[----:B------:R-:W2:Y:S02]  /*9300*/  @!P0 SYNCS.PHASECHK.TRANS64 P0, [R0+URZ], R3 ;  /* 0x00000003000085a7 */ /* 0x000ea400080010ff */
[----:B--2---:R-:W-:Y:S05]  /*9310*/  @!P0 BRA `(.L_x_170) ;  /* 0xfffffffc00f08947 */ /* 0x004fea000383ffff */
[----:B------:R-:W-:Y:S05]  /*9320*/  BRA `(.L_x_171) ;  /* 0xffffff9c00947947 */ /* 0x000fea000383ffff */
.L_x_55:
[----:B------:R-:W-:-:S07]  /*9330*/  MOV R0, UR5 ;  /* 0x0000000500007c02 */ /* 0x000fce0008000f00 */
.L_x_172:
[----:B-1----:R1:W2:Y:S02]  /*9340*/  SYNCS.PHASECHK.TRANS64.TRYWAIT P0, [R0+URZ], R3 ;  /* 0x00000003000075a7 */ /* 0x0022a400080011ff */
[----:B--2---:R-:W-:Y:S05]  /*9350*/  @!P0 NANOSLEEP.SYNCS 0x989680 ;  /* 0x009896800000895d */ /* 0x004fea0003900000 */
[----:B------:R-:W2:Y:S02]  /*9360*/  @!P0 SYNCS.PHASECHK.TRANS64 P0, [R0+URZ], R3 ;  /* 0x00000003000085a7 */ /* 0x000ea400080010ff */
[----:B--2---:R-:W-:Y:S05]  /*9370*/  @!P0 BRA `(.L_x_172) ;  /* 0xfffffffc00f08947 */ /* 0x004fea000383ffff */
[----:B------:R-:W-:Y:S05]  /*9380*/  BRA `(.L_x_173) ;  /* 0xffffff9c00a07947 */ /* 0x000fea000383ffff */
.L_x_56:
[----:B------:R-:W-:-:S07]  /*9390*/  MOV R0, UR5 ;  /* 0x0000000500007c02 */ /* 0x000fce0008000f00 */
.L_x_174:
[----:B-1----:R1:W2:Y:S02]  /*93a0*/  SYNCS.PHASECHK.TRANS64.TRYWAIT P0, [R0+URZ], R3 ;  /* 0x00000003000075a7 */ /* 0x0022a400080011ff */
[----:B--2---:R-:W-:Y:S05]  /*93b0*/  @!P0 NANOSLEEP.SYNCS 0x989680 ;  /* 0x009896800000895d */ /* 0x004fea0003900000 */
[----:B------:R-:W2:Y:S02]  /*93c0*/  @!P0 SYNCS.PHASECHK.TRANS64 P0, [R0+URZ], R3 ;  /* 0x00000003000085a7 */ /* 0x000ea400080010ff */
[----:B--2---:R-:W-:Y:S05]  /*93d0*/  @!P0 BRA `(.L_x_174) ;  /* 0xfffffffc00f08947 */ /* 0x004fea000383ffff */
[----:B------:R-:W-:Y:S05]  /*93e0*/  BRA `(.L_x_175) ;  /* 0xffffff9c00ac7947 */ /* 0x000fea000383ffff */
.L_x_57:
[----:B------:R-:W-:-:S07]  /*93f0*/  MOV R0, UR5 ;  /* 0x0000000500007c02 */ /* 0x000fce0008000f00 */
.L_x_176:
[----:B-1----:R1:W2:Y:S02]  /*9400*/  SYNCS.PHASECHK.TRANS64.TRYWAIT P0, [R0+URZ], R3 ;  /* 0x00000003000075a7 */ /* 0x0022a400080011ff */
[----:B--2---:R-:W-:Y:S05]  /*9410*/  @!P0 NANOSLEEP.SYNCS 0x989680 ;  /* 0x009896800000895d */ /* 0x004fea0003900000 */
[----:B------:R-:W2:Y:S02]  /*9420*/  @!P0 SYNCS.PHASECHK.TRANS64 P0, [R0+URZ], R3 ;  /* 0x00000003000085a7 */ /* 0x000ea400080010ff */
[----:B--2---:R-:W-:Y:S05]  /*9430*/  @!P0 BRA `(.L_x_176) ;  /* 0xfffffffc00f08947 */ /* 0x004fea000383ffff */
[----:B------:R-:W-:Y:S05]  /*9440*/  BRA `(.L_x_177) ;  /* 0xffffff9c00b87947 */ /* 0x000fea000383ffff */
.L_x_58:
[----:B------:R-:W-:-:S07]  /*9450*/  MOV R0, UR5 ;  /* 0x0000000500007c02 */ /* 0x000fce0008000f00 */
.L_x_178:
[----:B-1----:R1:W2:Y:S02]  /*9460*/  SYNCS.PHASECHK.TRANS64.TRYWAIT P0, [R0+URZ], R3 ;  /* 0x00000003000075a7 */ /* 0x0022a400080011ff */
[----:B--2---:R-:W-:Y:S05]  /*9470*/  @!P0 NANOSLEEP.SYNCS 0x989680 ;  /* 0x009896800000895d */ /* 0x004fea0003900000 */
[----:B------:R-:W2:Y:S02]  /*9480*/  @!P0 SYNCS.PHASECHK.TRANS64 P0, [R0+URZ], R3 ;  /* 0x00000003000085a7 */ /* 0x000ea400080010ff */
[----:B--2---:R-:W-:Y:S05]  /*9490*/  @!P0 BRA `(.L_x_178) ;  /* 0xfffffffc00f08947 */ /* 0x004fea000383ffff */
[----:B------:R-:W-:Y:S05]  /*94a0*/  BRA `(.L_x_179) ;  /* 0xffffff9c00c47947 */ /* 0x000fea000383ffff */
.L_x_59:
[----:B------:R-:W-:-:S07]  /*94b0*/  MOV R0, UR5 ;  /* 0x0000000500007c02 */ /* 0x000fce0008000f00 */
.L_x_180:
[----:B-1----:R1:W2:Y:S02]  /*94c0*/  SYNCS.PHASECHK.TRANS64.TRYWAIT P0, [R0+URZ], R3 ;  /* 0x00000003000075a7 */ /* 0x0022a400080011ff */
[----:B--2---:R-:W-:Y:S05]  /*94d0*/  @!P0 NANOSLEEP.SYNCS 0x989680 ;  /* 0x009896800000895d */ /* 0x004fea0003900000 */
[----:B------:R-:W2:Y:S02]  /*94e0*/  @!P0 SYNCS.PHASECHK.TRANS64 P0, [R0+URZ], R3 ;  /* 0x00000003000085a7 */ /* 0x000ea400080010ff */
[----:B--2---:R-:W-:Y:S05]  /*94f0*/  @!P0 BRA `(.L_x_180) ;  /* 0xfffffffc00f08947 */ /* 0x004fea000383ffff */
[----:B------:R-:W-:Y:S05]  /*9500*/  BRA `(.L_x_181) ;  /* 0xffffff9c00d07947 */ /* 0x000fea000383ffff */
.L_x_60:
[----:B------:R-:W-:-:S07]  /*9510*/  MOV R0, UR5 ;  /* 0x0000000500007c02 */ /* 0x000fce0008000f00 */
.L_x_182:
[----:B-1----:R1:W2:Y:S02]  /*9520*/  SYNCS.PHASECHK.TRANS64.TRYWAIT P0, [R0+URZ], R3 ;  /* 0x00000003000075a7 */ /* 0x0022a400080011ff */
[----:B--2---:R-:W-:Y:S05]  /*9530*/  @!P0 NANOSLEEP.SYNCS 0x989680 ;  /* 0x009896800000895d */ /* 0x004fea0003900000 */
[----:B------:R-:W2:Y:S02]  /*9540*/  @!P0 SYNCS.PHASECHK.TRANS64 P0, [R0+URZ], R3 ;  /* 0x00000003000085a7 */ /* 0x000ea400080010ff */
[----:B--2---:R-:W-:Y:S05]  /*9550*/  @!P0 BRA `(.L_x_182) ;  /* 0xfffffffc00f08947 */ /* 0x004fea000383ffff */
[----:B------:R-:W-:Y:S05]  /*9560*/  BRA `(.L_x_183) ;  /* 0xffffff9c00dc7947 */ /* 0x000fea000383ffff */
.L_x_61:
[----:B------:R-:W-:-:S07]  /*9570*/  MOV R0, UR5 ;  /* 0x0000000500007c02 */ /* 0x000fce0008000f00 */
.L_x_184:
[----:B-1----:R1:W2:Y:S02]  /*9580*/  SYNCS.PHASECHK.TRANS64.TRYWAIT P0, [R0+URZ], R3 ;  /* 0x00000003000075a7 */ /* 0x0022a400080011ff */
[----:B--2---:R-:W-:Y:S05]  /*9590*/  @!P0 NANOSLEEP.SYNCS 0x989680 ;  /* 0x009896800000895d */ /* 0x004fea0003900000 */
[----:B------:R-:W2:Y:S02]  /*95a0*/  @!P0 SYNCS.PHASECHK.TRANS64 P0, [R0+URZ], R3 ;  /* 0x00000003000085a7 */ /* 0x000ea400080010ff */
[----:B--2---:R-:W-:Y:S05]  /*95b0*/  @!P0 BRA `(.L_x_184) ;  /* 0xfffffffc00f08947 */ /* 0x004fea000383ffff */
[----:B------:R-:W-:Y:S05]  /*95c0*/  BRA `(.L_x_185) ;  /* 0xffffff9c00e87947 */ /* 0x000fea000383ffff */
.L_x_62:
[----:B------:R-:W-:-:S07]  /*95d0*/  MOV R0, UR5 ;  /* 0x0000000500007c02 */ /* 0x000fce0008000f00 */
.L_x_186:
[----:B-1----:R1:W2:Y:S02]  /*95e0*/  SYNCS.PHASECHK.TRANS64.TRYWAIT P0, [R0+URZ], R3 ;  /* 0x00000003000075a7 */ /* 0x0022a400080011ff */
[----:B--2---:R-:W-:Y:S05]  /*95f0*/  @!P0 NANOSLEEP.SYNCS 0x989680 ;  /* 0x009896800000895d */ /* 0x004fea0003900000 */
[----:B------:R-:W2:Y:S02]  /*9600*/  @!P0 SYNCS.PHASECHK.TRANS64 P0, [R0+URZ], R3 ;  /* 0x00000003000085a7 */ /* 0x000ea400080010ff */
[----:B--2---:R-:W-:Y:S05]  /*9610*/  @!P0 BRA `(.L_x_186) ;  /* 0xfffffffc00f08947 */ /* 0x004fea000383ffff */
[----:B------:R-:W-:Y:S05]  /*9620*/  BRA `(.L_x_187) ;  /* 0xffffff9c00f47947 */ /* 0x000fea000383ffff */
.L_x_63:
[----:B------:R-:W-:-:S07]  /*9630*/  MOV R0, UR5 ;  /* 0x0000000500007c02 */ /* 0x000fce0008000f00 */
.L_x_188:
[----:B-1----:R1:W2:Y:S02]  /*9640*/  SYNCS.PHASECHK.TRANS64.TRYWAIT P0, [R0+URZ], R3 ;  /* 0x00000003000075a7 */ /* 0x0022a400080011ff */
[----:B--2---:R-:W-:Y:S05]  /*9650*/  @!P0 NANOSLEEP.SYNCS 0x989680 ;  /* 0x009896800000895d */ /* 0x004fea0003900000 */
[----:B------:R-:W2:Y:S02]  /*9660*/  @!P0 SYNCS.PHASECHK.TRANS64 P0, [R0+URZ], R3 ;  /* 0x00000003000085a7 */ /* 0x000ea400080010ff */
[----:B--2---:R-:W-:Y:S05]  /*9670*/  @!P0 BRA `(.L_x_188) ;  /* 0xfffffffc00f08947 */ /* 0x004fea000383ffff */
[----:B------:R-:W-:Y:S05]  /*9680*/  BRA `(.L_x_189) ;  /* 0xffffffa000007947 */ /* 0x000fea000383ffff */
.L_x_64:
[----:B------:R-:W-:-:S07]  /*9690*/  MOV R0, UR5 ;  /* 0x0000000500007c02 */ /* 0x000fce0008000f00 */
.L_x_190:
[----:B-1----:R1:W2:Y:S02]  /*96a0*/  SYNCS.PHASECHK.TRANS64.TRYWAIT P0, [R0+URZ], R3 ;  /* 0x00000003000075a7 */ /* 0x0022a400080011ff */
[----:B--2---:R-:W-:Y:S05]  /*96b0*/  @!P0 NANOSLEEP.SYNCS 0x989680 ;  /* 0x009896800000895d */ /* 0x004fea0003900000 */
[----:B------:R-:W2:Y:S02]  /*96c0*/  @!P0 SYNCS.PHASECHK.TRANS64 P0, [R0+URZ], R3 ;  /* 0x00000003000085a7 */ /* 0x000ea400080010ff */
[----:B--2---:R-:W-:Y:S05]  /*96d0*/  @!P0 BRA `(.L_x_190) ;  /* 0xfffffffc00f08947 */ /* 0x004fea000383ffff */
[----:B------:R-:W-:Y:S05]  /*96e0*/  BRA `(.L_x_191) ;  /* 0xffffffa0000c7947 */ /* 0x000fea000383ffff */
.L_x_65:
[----:B------:R-:W-:-:S07]  /*96f0*/  MOV R0, UR5 ;  /* 0x0000000500007c02 */ /* 0x000fce0008000f00 */
.L_x_192:
[----:B-1----:R1:W2:Y:S02]  /*9700*/  SYNCS.PHASECHK.TRANS64.TRYWAIT P0, [R0+URZ], R3 ;  /* 0x00000003000075a7 */ /* 0x0022a400080011ff */
[----:B--2---:R-:W-:Y:S05]  /*9710*/  @!P0 NANOSLEEP.SYNCS 0x989680 ;  /* 0x009896800000895d */ /* 0x004fea0003900000 */
[----:B------:R-:W2:Y:S02]  /*9720*/  @!P0 SYNCS.PHASECHK.TRANS64 P0, [R0+URZ], R3 ;  /* 0x00000003000085a7 */ /* 0x000ea400080010ff */
[----:B--2---:R-:W-:Y:S05]  /*9730*/  @!P0 BRA `(.L_x_192) ;  /* 0xfffffffc00f08947 */ /* 0x004fea000383ffff */
[----:B------:R-:W-:Y:S05]  /*9740*/  BRA `(.L_x_193) ;  /* 0xffffffa000187947 */ /* 0x000fea000383ffff */
.L_x_66:
[----:B------:R-:W-:-:S07]  /*9750*/  MOV R0, UR5 ;  /* 0x0000000500007c02 */ /* 0x000fce0008000f00 */
.L_x_194:
[----:B-1----:R1:W2:Y:S02]  /*9760*/  SYNCS.PHASECHK.TRANS64.TRYWAIT P0, [R0+URZ], R3 ;  /* 0x00000003000075a7 */ /* 0x0022a400080011ff */
[----:B--2---:R-:W-:Y:S05]  /*9770*/  @!P0 NANOSLEEP.SYNCS 0x989680 ;  /* 0x009896800000895d */ /* 0x004fea0003900000 */
[----:B------:R-:W2:Y:S02]  /*9780*/  @!P0 SYNCS.PHASECHK.TRANS64 P0, [R0+URZ], R3 ;  /* 0x00000003000085a7 */ /* 0x000ea400080010ff */
[----:B--2---:R-:W-:Y:S05]  /*9790*/  @!P0 BRA `(.L_x_194) ;  /* 0xfffffffc00f08947 */ /* 0x004fea000383ffff */
[----:B------:R-:W-:Y:S05]  /*97a0*/  BRA `(.L_x_195) ;  /* 0xffffffa000247947 */ /* 0x000fea000383ffff */
.L_x_67:
[----:B------:R-:W-:-:S07]  /*97b0*/  MOV R0, UR5 ;  /* 0x0000000500007c02 */ /* 0x000fce0008000f00 */
.L_x_196:
[----:B-1----:R1:W2:Y:S02]  /*97c0*/  SYNCS.PHASECHK.TRANS64.TRYWAIT P0, [R0+URZ], R3 ;  /* 0x00000003000075a7 */ /* 0x0022a400080011ff */
[----:B--2---:R-:W-:Y:S05]  /*97d0*/  @!P0 NANOSLEEP.SYNCS 0x989680 ;  /* 0x009896800000895d */ /* 0x004fea0003900000 */
[----:B------:R-:W2:Y:S02]  /*97e0*/  @!P0 SYNCS.PHASECHK.TRANS64 P0, [R0+URZ], R3 ;  /* 0x00000003000085a7 */ /* 0x000ea400080010ff */
[----:B--2---:R-:W-:Y:S05]  /*97f0*/  @!P0 BRA `(.L_x_196) ;  /* 0xfffffffc00f08947 */ /* 0x004fea000383ffff */
[----:B------:R-:W-:Y:S05]  /*9800*/  BRA `(.L_x_197) ;  /* 0xffffffa000307947 */ /* 0x000fea000383ffff */
.L_x_68:
[----:B------:R-:W-:-:S07]  /*9810*/  MOV R0, UR5 ;  /* 0x0000000500007c02 */ /* 0x000fce0008000f00 */
.L_x_198:
[----:B-1----:R1:W2:Y:S02]  /*9820*/  SYNCS.PHASECHK.TRANS64.TRYWAIT P0, [R0+URZ], R3 ;  /* 0x00000003000075a7 */ /* 0x0022a400080011ff */
[----:B--2---:R-:W-:Y:S05]  /*9830*/  @!P0 NANOSLEEP.SYNCS 0x989680 ;  /* 0x009896800000895d */ /* 0x004fea0003900000 */
[----:B------:R-:W2:Y:S02]  /*9840*/  @!P0 SYNCS.PHASECHK.TRANS64 P0, [R0+URZ], R3 ;  /* 0x00000003000085a7 */ /* 0x000ea400080010ff */
[----:B--2---:R-:W-:Y:S05]  /*9850*/  @!P0 BRA `(.L_x_198) ;  /* 0xfffffffc00f08947 */ /* 0x004fea000383ffff */
[----:B------:R-:W-:Y:S05]  /*9860*/  BRA `(.L_x_199) ;  /* 0xffffffa0003c7947 */ /* 0x000fea000383ffff */
.L_x_71:
[----:B-1----:R1:W2:Y:S02]  /*9870*/  SYNCS.PHASECHK.TRANS64.TRYWAIT P0, [R2+URZ+0x230], R5 ;  /* 0x00023005020075a7 */ /* 0x0022a400080011ff */
[----:B--2---:R-:W-:Y:S05]  /*9880*/  @!P0 NANOSLEEP.SYNCS 0x989680 ;  /* 0x009896800000895d */ /* 0x004fea0003900000 */
[----:B------:R-:W2:Y:S02]  /*9890*/  @!P0 SYNCS.PHASECHK.TRANS64 P0, [R2+URZ+0x230], R5 ;  /* 0x00023005020085a7 */ /* 0x000ea400080010ff */
[----:B--2---:R-:W-:Y:S05]  /*98a0*/  @!P0 BRA `(.L_x_71) ;  /* 0xfffffffc00f08947 */ /* 0x004fea000383ffff */
[----:B------:R-:W-:Y:S05]  /*98b0*/  BRA `(.L_x_200) ;  /* 0xffffffa000987947 */ /* 0x000fea000383ffff */
.L_x_72:
[----:B------:R-:W-:-:S07]  /*98c0*/  MOV R2, UR4 ;  /* 0x0000000400027c02 */ /* 0x000fce0008000f00 */
.L_x_201:
[----:B-1----:R1:W2:Y:S02]  /*98d0*/  SYNCS.PHASECHK.TRANS64.TRYWAIT P0, [R2+URZ+0x1e0], R5 ;  /* 0x0001e005020075a7 */ /* 0x0022a400080011ff */
[----:B--2---:R-:W-:Y:S05]  /*98e0*/  @!P0 NANOSLEEP.SYNCS 0x989680 ;  /* 0x009896800000895d */ /* 0x004fea0003900000 */
[----:B------:R-:W2:Y:S02]  /*98f0*/  @!P0 SYNCS.PHASECHK.TRANS64 P0, [R2+URZ+0x1e0], R5 ;  /* 0x0001e005020085a7 */ /* 0x000ea400080010ff */
[----:B--2---:R-:W-:Y:S05]  /*9900*/  @!P0 BRA `(.L_x_201) ;  /* 0xfffffffc00f08947 */ /* 0x004fea000383ffff */
[----:B------:R-:W-:Y:S05]  /*9910*/  BRA `(.L_x_202) ;  /* 0xffffffa000a87947 */ /* 0x000fea000383ffff */
.L_x_73:
[----:B-1----:R1:W2:Y:S02]  /*9920*/  SYNCS.PHASECHK.TRANS64.TRYWAIT P1, [R2+URZ+0x1d0], R5 ;  /* 0x0001d005020075a7 */ /* 0x0022a400080211ff */
[----:B--2---:R-:W-:Y:S05]  /*9930*/  @!P1 NANOSLEEP.SYNCS 0x989680 ;  /* 0x009896800000995d */ /* 0x004fea0003900000 */
[----:B------:R-:W2:Y:S02]  /*9940*/  @!P1 SYNCS.PHASECHK.TRANS64 P1, [R2+URZ+0x1d0], R5 ;  /* 0x0001d005020095a7 */ /* 0x000ea400080210ff */
[----:B--2---:R-:W-:Y:S05]  /*9950*/  @!P1 BRA `(.L_x_73) ;  /* 0xfffffffc00f09947 */ /* 0x004fea000383ffff */
[----:B------:R-:W-:Y:S05]  /*9960*/  BRA `(.L_x_203) ;  /* 0xffffffa000d87947 */ /* 0x000fea000383ffff */
.L_x_76:
[----:B------:R-:W-:-:S07]  /*9970*/  MOV R0, UR4 ;  /* 0x0000000400007c02 */ /* 0x000fce0008000f00 */
.L_x_204:
[----:B-1----:R1:W2:Y:S02]  /*9980*/  SYNCS.PHASECHK.TRANS64.TRYWAIT P0, [R0+URZ+0x1e0], R3 ;  /* 0x0001e003000075a7 */ /* 0x0022a400080011ff */
[----:B--2---:R-:W-:Y:S05]  /*9990*/  @!P0 NANOSLEEP.SYNCS 0x989680 ;  /* 0x009896800000895d */ /* 0x004fea0003900000 */
[----:B------:R-:W2:Y:S02]  /*99a0*/  @!P0 SYNCS.PHASECHK.TRANS64 P0, [R0+URZ+0x1e0], R3 ;  /* 0x0001e003000085a7 */ /* 0x000ea400080010ff */
[----:B--2---:R-:W-:Y:S05]  /*99b0*/  @!P0 BRA `(.L_x_204) ;  /* 0xfffffffc00f08947 */ /* 0x004fea000383ffff */
[----:B------:R-:W-:Y:S05]  /*99c0*/  BRA `(.L_x_75) ;  /* 0xffffffa4002c7947 */ /* 0x000fea000383ffff */
.L_x_85:
[----:B-1----:R-:W-:-:S04]  /*99d0*/  MOV R0, UR5 ;  /* 0x0000000500007c02 */ /* 0x002fc80008000f00 */
[----:B------:R1:W2:Y:S03]  /*99e0*/  SYNCS.PHASECHK.TRANS64.TRYWAIT P0, [R0+URZ+0x8], R7 ;  /* 0x00000807000075a7 */ /* 0x0002a600080011ff */
[----:B--2---:R-:W-:Y:S05]  /*99f0*/  @!P0 NANOSLEEP.SYNCS 0x989680 ;  /* 0x009896800000895d */ /* 0x004fea0003900000 */
[----:B------:R-:W2:Y:S02]  /*9a00*/  @!P0 SYNCS.PHASECHK.TRANS64 P0, [R0+URZ+0x8], R7 ;  /* 0x00000807000085a7 */ /* 0x000ea400080010ff */
[----:B--2---:R-:W-:Y:S05]  /*9a10*/  @!P0 BRA `(.L_x_85) ;  /* 0xfffffffc00ec8947 */ /* 0x004fea000383ffff */
[----:B------:R-:W-:Y:S05]  /*9a20*/  BRA `(.L_x_84) ;  /* 0xffffffa400e07947 */ /* 0x000fea000383ffff */
.L_x_87:
[----:B------:R-:W-:Y:S01]  /*9a30*/  BSSY B0, `(.L_x_205) ;  /* 0x0000006000007945 */ /* 0x000fe20003800000 */
[----:B------:R-:W-:-:S07]  /*9a40*/  MOV R15, 0xffffffff ;  /* 0xffffffff000f7802 */ /* 0x000fce0000000f00 */
[----:B-1---5:R-:W-:Y:S05]  /*9a50*/  WARPSYNC.COLLECTIVE R15, `(.L_x_206) ;  /* 0x000000000f0c7348 */ /* 0x022fea0003c00000 */
[----:B------:R-:W-:Y:S02]  /*9a60*/  ELECT P6, UR79, PT ;  /* 0x00000000004f782f */ /* 0x000fe400038c0000 */
[----:B------:R-:W-:Y:S01]  /*9a70*/  MOV R14, UR79 ;  /* 0x0000004f000e7c02 */ /* 0x000fe20008000f00 */
[----:B-1---5:R-:W-:Y:S10]  /*9a80*/  ENDCOLLECTIVE ;  /* 0x000000000000791b */ /* 0x022ff40003800000 */
.L_x_206:
[----:B------:R-:W-:Y:S05]  /*9a90*/  BSYNC B0 ;  /* 0x0000000000007941 */ /* 0x000fea0003800000 */
.L_x_205:
[----:B------:R-:W-:Y:S05]  /*9aa0*/  BRA `(.L_x_207) ;  /* 0xffffffa800107947 */ /* 0x000fea000383ffff */
.L_x_89:
[----:B-1----:R-:W-:-:S04]  /*9ab0*/  MOV R0, UR5 ;  /* 0x0000000500007c02 */ /* 0x002fc80008000f00 */
[----:B------:R1:W2:Y:S03]  /*9ac0*/  SYNCS.PHASECHK.TRANS64.TRYWAIT P0, [R0+URZ+0x8], R5 ;  /* 0x00000805000075a7 */ /* 0x0002a600080011ff */
[----:B--2---:R-:W-:Y:S05]  /*9ad0*/  @!P0 NANOSLEEP.SYNCS 0x989680 ;  /* 0x009896800000895d */ /* 0x004fea0003900000 */
[----:B------:R-:W2:Y:S02]  /*9ae0*/  @!P0 SYNCS.PHASECHK.TRANS64 P0, [R0+URZ+0x8], R5 ;  /* 0x00000805000085a7 */ /* 0x000ea400080010ff */
[----:B--2---:R-:W-:Y:S05]  /*9af0*/  @!P0 BRA `(.L_x_89) ;  /* 0xfffffffc00ec8947 */ /* 0x004fea000383ffff */
[----:B------:R-:W-:Y:S05]  /*9b00*/  BRA `(.L_x_88) ;  /* 0xffffffa800147947 */ /* 0x000fea000383ffff */
.L_x_90:
[----:B-1----:R1:W2:Y:S02]  /*9b10*/  SYNCS.PHASECHK.TRANS64.TRYWAIT P0, [R0+URZ+0x1d0], R5 ;  /* 0x0001d005000075a7 */ /* 0x0022a400080011ff */
[----:B--2---:R-:W-:Y:S05]  /*9b20*/  @!P0 NANOSLEEP.SYNCS 0x989680 ;  /* 0x009896800000895d */ /* 0x004fea0003900000 */
[----:B------:R-:W2:Y:S02]  /*9b30*/  @!P0 SYNCS.PHASECHK.TRANS64 P0, [R0+URZ+0x1d0], R5 ;  /* 0x0001d005000085a7 */ /* 0x000ea400080010ff */
[----:B--2---:R-:W-:Y:S05]  /*9b40*/  @!P0 BRA `(.L_x_90) ;  /* 0xfffffffc00f08947 */ /* 0x004fea000383ffff */
[----:B------:R-:W-:Y:S05]  /*9b50*/  BRA `(.L_x_208) ;  /* 0xffffffa800f07947 */ /* 0x000fea000383ffff */
.L_x_92:
[----:B------:R-:W-:-:S07]  /*9b60*/  MOV R0, UR23 ;  /* 0x0000001700007c02 */ /* 0x000fce0008000f00 */
.L_x_209:
[----:B-1----:R1:W2:Y:S02]  /*9b70*/  SYNCS.PHASECHK.TRANS64.TRYWAIT P0, [R0+URZ+0x210], R5 ;  /* 0x00021005000075a7 */ /* 0x0022a400080011ff */
[----:B--2---:R-:W-:Y:S05]  /*9b80*/  @!P0 NANOSLEEP.SYNCS 0x989680 ;  /* 0x009896800000895d */ /* 0x004fea0003900000 */
[----:B------:R-:W2:Y:S02]  /*9b90*/  @!P0 SYNCS.PHASECHK.TRANS64 P0, [R0+URZ+0x210], R5 ;  /* 0x00021005000085a7 */ /* 0x000ea400080010ff */
[----:B--2---:R-:W-:Y:S05]  /*9ba0*/  @!P0 BRA `(.L_x_209) ;  /* 0xfffffffc00f08947 */ /* 0x004fea000383ffff */
[----:B------:R-:W-:Y:S05]  /*9bb0*/  BRA `(.L_x_210) ;  /* 0xffffffac003c7947 */ /* 0x000fea000383ffff */
.L_x_95:
[----:B------:R-:W-:Y:S07]  /*9bc0*/  MOV R0, UR5 ;  /* 0x0000000500007c02 */ /* 0x000fee0008000f00 */
.L_x_211:
[----:B-1----:R1:W2:Y:S02]  /*9bd0*/  SYNCS.PHASECHK.TRANS64.TRYWAIT P0, [R0+URZ], R5 ;  /* 0x00000005000075a7 */ /* 0x0022a400080011ff */
[----:B--2---:R-:W-:Y:S05]  /*9be0*/  @!P0 NANOSLEEP.SYNCS 0x989680 ;  /* 0x009896800000895d */ /* 0x004fea0003900000 */
[----:B------:R-:W2:Y:S02]  /*9bf0*/  @!P0 SYNCS.PHASECHK.TRANS64 P0, [R0+URZ], R5 ;  /* 0x00000005000085a7 */ /* 0x000ea400080010ff */
[----:B--2---:R-:W-:Y:S05]  /*9c00*/  @!P0 BRA `(.L_x_211) ;  /* 0xfffffffc00f08947 */ /* 0x004fea000383ffff */
[----:B------:R-:W-:Y:S05]  /*9c10*/  BRA `(.L_x_94) ;  /* 0xffffffac00507947 */ /* 0x000fea000383ffff */
.L_x_99:
[----:B-1----:R-:W-:-:S07]  /*9c20*/  MOV R0, UR4 ;  /* 0x0000000400007c02 */ /* 0x002fce0008000f00 */
.L_x_212:
[----:B-1----:R1:W2:Y:S02]  /*9c30*/  SYNCS.PHASECHK.TRANS64.TRYWAIT P0, [R0+URZ], R3 ;  /* 0x00000003000075a7 */ /* 0x0022a400080011ff */
[----:B--2---:R-:W-:Y:S05]  /*9c40*/  @!P0 NANOSLEEP.SYNCS 0x989680 ;  /* 0x009896800000895d */ /* 0x004fea0003900000 */
[----:B------:R-:W2:Y:S02]  /*9c50*/  @!P0 SYNCS.PHASECHK.TRANS64 P0, [R0+URZ], R3 ;  /* 0x00000003000085a7 */ /* 0x000ea400080010ff */
[----:B--2---:R-:W-:Y:S05]  /*9c60*/  @!P0 BRA `(.L_x_212) ;  /* 0xfffffffc00f08947 */ /* 0x004fea000383ffff */
[----:B------:R-:W-:Y:S05]  /*9c70*/  BRA `(.L_x_213) ;  /* 0xffffffb0001c7947 */ /* 0x000fea000383ffff */
.L_x_100:
[----:B------:R-:W-:-:S07]  /*9c80*/  MOV R0, UR5 ;  /* 0x0000000500007c02 */ /* 0x000fce0008000f00 */
.L_x_214:
[----:B-1----:R1:W2:Y:S02]  /*9c90*/  SYNCS.PHASECHK.TRANS64.TRYWAIT P0, [R0+URZ], R3 ;  /* 0x00000003000075a7 */ /* 0x0022a400080011ff */
[----:B--2---:R-:W-:Y:S05]  /*9ca0*/  @!P0 NANOSLEEP.SYNCS 0x989680 ;  /* 0x009896800000895d */ /* 0x004fea0003900000 */
[----:B------:R-:W2:Y:S02]  /*9cb0*/  @!P0 SYNCS.PHASECHK.TRANS64 P0, [R0+URZ], R3 ;  /* 0x00000003000085a7 */ /* 0x000ea400080010ff */
[----:B--2---:R-:W-:Y:S05]  /*9cc0*/  @!P0 BRA `(.L_x_214) ;  /* 0xfffffffc00f08947 */ /* 0x004fea000383ffff */
[----:B------:R-:W-:Y:S05]  /*9cd0*/  BRA `(.L_x_215) ;  /* 0xffffffb000287947 */ /* 0x000fea000383ffff */
.L_x_101:
[----:B------:R-:W-:-:S07]  /*9ce0*/  MOV R0, UR5 ;  /* 0x0000000500007c02 */ /* 0x000fce0008000f00 */
.L_x_216:
[----:B-1----:R1:W2:Y:S02]  /*9cf0*/  SYNCS.PHASECHK.TRANS64.TRYWAIT P0, [R0+URZ], R3 ;  /* 0x00000003000075a7 */ /* 0x0022a400080011ff */
[----:B--2---:R-:W-:Y:S05]  /*9d00*/  @!P0 NANOSLEEP.SYNCS 0x989680 ;  /* 0x009896800000895d */ /* 0x004fea0003900000 */
[----:B------:R-:W2:Y:S02]  /*9d10*/  @!P0 SYNCS.PHASECHK.TRANS64 P0, [R0+URZ], R3 ;  /* 0x00000003000085a7 */ /* 0x000ea400080010ff */
[----:B--2---:R-:W-:Y:S05]  /*9d20*/  @!P0 BRA `(.L_x_216) ;  /* 0xfffffffc00f08947 */ /* 0x004fea000383ffff */
[----:B------:R-:W-:Y:S05]  /*9d30*/  BRA `(.L_x_217) ;  /* 0xffffffb000347947 */ /* 0x000fea000383ffff */
.L_x_104:
[----:B------:R-:W-:-:S07]  /*9d40*/  MOV R0, UR17 ;  /* 0x0000001100007c02 */ /* 0x000fce0008000f00 */
.L_x_218:
[----:B-1----:R1:W2:Y:S02]  /*9d50*/  SYNCS.PHASECHK.TRANS64.TRYWAIT P1, [R0+URZ+0x250], R3 ;  /* 0x00025003000075a7 */ /* 0x0022a400080211ff */
[----:B--2---:R-:W-:Y:S05]  /*9d60*/  @!P1 NANOSLEEP.SYNCS 0x989680 ;  /* 0x009896800000995d */ /* 0x004fea0003900000 */
[----:B------:R-:W2:Y:S02]  /*9d70*/  @!P1 SYNCS.PHASECHK.TRANS64 P1, [R0+URZ+0x250], R3 ;  /* 0x00025003000095a7 */ /* 0x000ea400080210ff */
[----:B--2---:R-:W-:Y:S05]  /*9d80*/  @!P1 BRA `(.L_x_218) ;  /* 0xfffffffc00f09947 */ /* 0x004fea000383ffff */
[----:B------:R-:W-:Y:S05]  /*9d90*/  BRA `(.L_x_219) ;  /* 0xffffffb000807947 */ /* 0x000fea000383ffff */
.L_x_109:
[----:B--2---:R2:W3:Y:S02]  /*9da0*/  SYNCS.PHASECHK.TRANS64.TRYWAIT P0, [R12+URZ+0x1d0], R9 ;  /* 0x0001d0090c0075a7 */ /* 0x0044e400080011ff */
[----:B---3--:R-:W-:Y:S05]  /*9db0*/  @!P0 NANOSLEEP.SYNCS 0x989680 ;  /* 0x009896800000895d */ /* 0x008fea0003900000 */
[----:B------:R-:W3:Y:S02]  /*9dc0*/  @!P0 SYNCS.PHASECHK.TRANS64 P0, [R12+URZ+0x1d0], R9 ;  /* 0x0001d0090c0085a7 */ /* 0x000ee400080010ff */
[----:B---3--:R-:W-:Y:S05]  /*9dd0*/  @!P0 BRA `(.L_x_109) ;  /* 0xfffffffc00f08947 */ /* 0x008fea000383ffff */
[----:B------:R-:W-:Y:S05]  /*9de0*/  BRA `(.L_x_220) ;  /* 0xffffffb400a07947 */ /* 0x000fea000383ffff */
.L_x_112:
[----:B------:R-:W-:Y:S07]  /*9df0*/  MOV R0, UR21 ;  /* 0x0000001500007c02 */ /* 0x000fee0008000f00 */
.L_x_221:
[----:B--2---:R2:W3:Y:S02]  /*9e00*/  SYNCS.PHASECHK.TRANS64.TRYWAIT P2, [R0+URZ+0x1c8], R11 ;  /* 0x0001c80b000075a7 */ /* 0x0044e400080411ff */
[----:B---3--:R-:W-:Y:S05]  /*9e10*/  @!P2 NANOSLEEP.SYNCS 0x989680 ;  /* 0x009896800000a95d */ /* 0x008fea0003900000 */
[----:B------:R-:W3:Y:S02]  /*9e20*/  @!P2 SYNCS.PHASECHK.TRANS64 P2, [R0+URZ+0x1c8], R11 ;  /* 0x0001c80b0000a5a7 */ /* 0x000ee400080410ff */
[----:B---3--:R-:W-:Y:S05]  /*9e30*/  @!P2 BRA `(.L_x_221) ;  /* 0xfffffffc00f0a947 */ /* 0x008fea000383ffff */
[----:B------:R-:W-:Y:S05]  /*9e40*/  BRA `(.L_x_111) ;  /* 0xffffffbc00087947 */ /* 0x000fea000383ffff */
.L_x_115:
[----:B--2---:R-:W-:Y:S07]  /*9e50*/  MOV R0, UR21 ;  /* 0x0000001500007c02 */ /* 0x004fee0008000f00 */
.L_x_222:
[----:B--2---:R2:W3:Y:S02]  /*9e60*/  SYNCS.PHASECHK.TRANS64.TRYWAIT P0, [R0+URZ+0x1b0], R9 ;  /* 0x0001b009000075a7 */ /* 0x0044e400080011ff */
[----:B---3--:R-:W-:Y:S05]  /*9e70*/  @!P0 NANOSLEEP.SYNCS 0x989680 ;  /* 0x009896800000895d */ /* 0x008fea0003900000 */
[----:B------:R-:W3:Y:S02]  /*9e80*/  @!P0 SYNCS.PHASECHK.TRANS64 P0, [R0+URZ+0x1b0], R9 ;  /* 0x0001b009000085a7 */ /* 0x000ee400080010ff */
[----:B---3--:R-:W-:Y:S05]  /*9e90*/  @!P0 BRA `(.L_x_222) ;  /* 0xfffffffc00f08947 */ /* 0x008fea000383ffff */
[----:B------:R-:W-:Y:S05]  /*9ea0*/  BRA `(.L_x_223) ;  /* 0xffffffbc00647947 */ /* 0x000fea000383ffff */
.L_x_116:
[----:B------:R-:W-:Y:S07]  /*9eb0*/  MOV R0, UR21 ;  /* 0x0000001500007c02 */ /* 0x000fee0008000f00 */
.L_x_224:
[----:B--2---:R2:W3:Y:S02]  /*9ec0*/  SYNCS.PHASECHK.TRANS64.TRYWAIT P0, [R0+URZ+0x1b8], R9 ;  /* 0x0001b809000075a7 */ /* 0x0044e400080011ff */
[----:B---3--:R-:W-:Y:S05]  /*9ed0*/  @!P0 NANOSLEEP.SYNCS 0x989680 ;  /* 0x009896800000895d */ /* 0x008fea0003900000 */
[----:B------:R-:W3:Y:S02]  /*9ee0*/  @!P0 SYNCS.PHASECHK.TRANS64 P0, [R0+URZ+0x1b8], R9 ;  /* 0x0001b809000085a7 */ /* 0x000ee400080010ff */
[----:B---3--:R-:W-:Y:S05]  /*9ef0*/  @!P0 BRA `(.L_x_224) ;  /* 0xfffffffc00f08947 */ /* 0x008fea000383ffff */
[----:B------:R-:W-:Y:S05]  /*9f00*/  BRA `(.L_x_225) ;  /* 0xffffffbc00bc7947 */ /* 0x000fea000383ffff */
.L_x_118:
[----:B------:R-:W-:-:S07]  /*9f10*/  MOV R0, UR21 ;  /* 0x0000001500007c02 */ /* 0x000fce0008000f00 */
.L_x_226:
[----:B--2---:R2:W4:Y:S02]  /*9f20*/  SYNCS.PHASECHK.TRANS64.TRYWAIT P0, [R0+URZ+0x1b0], R3 ;  /* 0x0001b003000075a7 */ /* 0x00452400080011ff */
[----:B----4-:R-:W-:Y:S05]  /*9f30*/  @!P0 NANOSLEEP.SYNCS 0x989680 ;  /* 0x009896800000895d */ /* 0x010fea0003900000 */
[----:B------:R-:W4:Y:S02]  /*9f40*/  @!P0 SYNCS.PHASECHK.TRANS64 P0, [R0+URZ+0x1b0], R3 ;  /* 0x0001b003000085a7 */ /* 0x000f2400080010ff */
[----:B----4-:R-:W-:Y:S05]  /*9f50*/  @!P0 BRA `(.L_x_226) ;  /* 0xfffffffc00f08947 */ /* 0x010fea000383ffff */
[----:B------:R-:W-:Y:S05]  /*9f60*/  BRA `(.L_x_227) ;  /* 0xffffffc000487947 */ /* 0x000fea000383ffff */
.L_x_120:
[----:B-1----:R1:W2:Y:S02]  /*9f70*/  SYNCS.PHASECHK.TRANS64.TRYWAIT P0, [R3+URZ+0x1d0], R0 ;  /* 0x0001d000030075a7 */ /* 0x0022a400080011ff */
[----:B--2---:R-:W-:Y:S05]  /*9f80*/  @!P0 NANOSLEEP.SYNCS 0x989680 ;  /* 0x009896800000895d */ /* 0x004fea0003900000 */
[----:B------:R-:W2:Y:S02]  /*9f90*/  @!P0 SYNCS.PHASECHK.TRANS64 P0, [R3+URZ+0x1d0], R0 ;  /* 0x0001d000030085a7 */ /* 0x000ea400080010ff */
[----:B--2---:R-:W-:Y:S05]  /*9fa0*/  @!P0 BRA `(.L_x_120) ;  /* 0xfffffffc00f08947 */ /* 0x004fea000383ffff */
[----:B------:R-:W-:Y:S05]  /*9fb0*/  BRA `(.L_x_228) ;  /* 0xffffffc400047947 */ /* 0x000fea000383ffff */
.L_x_131:
[----:B-1----:R1:W2:Y:S02]  /*9fc0*/  SYNCS.PHASECHK.TRANS64.TRYWAIT P1, [R3+URZ+0x1a0], R0 ;  /* 0x0001a000030075a7 */ /* 0x0022a400080211ff */
[----:B--2---:R-:W-:Y:S05]  /*9fd0*/  @!P1 NANOSLEEP.SYNCS 0x989680 ;  /* 0x009896800000995d */ /* 0x004fea0003900000 */
[----:B------:R-:W2:Y:S02]  /*9fe0*/  @!P1 SYNCS.PHASECHK.TRANS64 P1, [R3+URZ+0x1a0], R0 ;  /* 0x0001a000030095a7 */ /* 0x000ea400080210ff */
[----:B--2---:R-:W-:Y:S05]  /*9ff0*/  @!P1 BRA `(.L_x_131) ;  /* 0xfffffffc00f09947 */ /* 0x004fea000383ffff */
[----:B------:R-:W-:Y:S05]  /*a000*/  BRA `(.L_x_130) ;  /* 0xffffffd000707947 */ /* 0x000fea000383ffff */
.L_x_133:
[----:B-1----:R1:W4:Y:S02]  /*a010*/  SYNCS.PHASECHK.TRANS64.TRYWAIT P0, [R90+URZ+0x1f0], R5 ;  /* 0x0001f0055a0075a7 */ /* 0x00232400080011ff */
[----:B----4-:R-:W-:Y:S05]  /*a020*/  @!P0 NANOSLEEP.SYNCS 0x989680 ;  /* 0x009896800000895d */ /* 0x010fea0003900000 */
[----:B------:R-:W4:Y:S02]  /*a030*/  @!P0 SYNCS.PHASECHK.TRANS64 P0, [R90+URZ+0x1f0], R5 ;  /* 0x0001f0055a0085a7 */ /* 0x000f2400080010ff */
[----:B----4-:R-:W-:Y:S05]  /*a040*/  @!P0 BRA `(.L_x_133) ;  /* 0xfffffffc00f08947 */ /* 0x010fea000383ffff */
[----:B------:R-:W-:Y:S05]  /*a050*/  BRA `(.L_x_132) ;  /* 0xffffffd000c47947 */ /* 0x000fea000383ffff */
.L_x_141:
[----:B--2---:R2:W3:Y:S02]  /*a060*/  SYNCS.PHASECHK.TRANS64.TRYWAIT P0, [R109+URZ+0x1a0], R2 ;  /* 0x0001a0026d0075a7 */ /* 0x0044e400080011ff */
[----:B---3--:R-:W-:Y:S05]  /*a070*/  @!P0 NANOSLEEP.SYNCS 0x989680 ;  /* 0x009896800000895d */ /* 0x008fea0003900000 */
[----:B------:R-:W3:Y:S02]  /*a080*/  @!P0 SYNCS.PHASECHK.TRANS64 P0, [R109+URZ+0x1a0], R2 ;  /* 0x0001a0026d0085a7 */ /* 0x000ee400080010ff */
[----:B---3--:R-:W-:Y:S05]  /*a090*/  @!P0 BRA `(.L_x_141) ;  /* 0xfffffffc00f08947 */ /* 0x008fea000383ffff */
[----:B------:R-:W-:Y:S05]  /*a0a0*/  BRA `(.L_x_140) ;  /* 0xffffffdc00cc7947 */ /* 0x000fea000383ffff */
        .weak           $__internal_0_$__cuda_sm10x_tcgen05_guardrail_trap_col_being_dealloced_not_returned_by_alloc
        .type           $__internal_0_$__cuda_sm10x_tcgen05_guardrail_trap_col_being_dealloced_not_returned_by_alloc,@function
        .size           $__internal_0_$__cuda_sm10x_tcgen05_guardrail_trap_col_being_dealloced_not_returned_by_alloc,($__internal_1_$__cuda_sm10x_tcgen05_guardrail_trap_phase_invalid_during_alloc - $__internal_0_$__cuda_sm10x_tcgen05_guardrail_trap_col_being_dealloced_not_returned_by_alloc)
$__internal_0_$__cuda_sm10x_tcgen05_guardrail_trap_col_being_dealloced_not_returned_by_alloc:
[----:B------:R-:W-:Y:S05]  /*a0b0*/  BPT.TRAP 0x1 ;  /* 0x000000040000795c */ /* 0x000fea0000300000 */
[----:B------:R-:W-:-:S04]  /*a0c0*/  HFMA2 R3, -RZ, RZ, 0, 0 ;  /* 0x00000000ff037431 */ /* 0x000fc800000001ff */
[----:B------:R-:W-:Y:S05]  /*a0d0*/  RET.REL.NODEC R2 `(_ZN7cutlass13device_kernelINS_4gemm6kernel13GemmUniversalIN4cute5tupleIJiiiiEEENS1_10collective13CollectiveMmaINS1_35MainloopSm100TmaUmmaWarpSpecializedILi26ELi2ELi4ENS5_IJNS4_1CILi2EEESB_NSA_ILi1EEEEEEEENS5_IJNSA_ILi128EEESF_NSA_ILi64EEEEEENS_12float_e4m3_tENS5_IJlSC_lEEESI_SJ_NS4_8TiledMMAINS4_8MMA_AtomIJNS4_10MMA_TraitsINS4_25SM100_MMA_F8F6F4_2x1SM_SSEJSI_SI_fSF_SF_NS4_17integral_constantINS4_4UMMA5MajorELSQ_0EEESR_NSO_INSP_7ScaleInELSS_0EEEST_EEEEEENS4_6LayoutINS5_IJSC_SC_SC_EEENS5_IJNSA_ILi0EEESY_SY_EEEEENS5_IJNS4_10UnderscoreES11_S11_EEEEENS4_28SM100_TMA_2SM_LOAD_MULTICASTENS4_14ComposedLayoutINS4_7SwizzleILi2ELi4ELi3EEENS4_18smem_ptr_flag_bitsILi8EEENSW_INS5_IJNSA_ILi8EEESG_EEENS5_IJSG_SC_EEEEEEEvNS4_8identityENS4_18SM100_TMA_2SM_LOADES1E_vS1F_EENS_8epilogue10collective18CollectiveEpilogueINS1I_23Sm100TmaWarpSpecializedILi2ELi2ELi32ELb0ELb0EEEJNS5_IJSG_SF_SG_EEENS5_IJNSW_ISG_SC_EENSW_INS5_IJNSA_ILi32EEESB_EEENS5_IJSC_SG_EEEEEEEESI_SJ_SI_SJ_NS1I_6fusion15FusionCallbacksIS1M_NS1U_17LinearCombinationISI_fSI_fLNS_15FloatRoundStyleE2EEES1N_S1T_JEEENS4_5SM1004TMEM4LOAD26SM100_TMEM_LOAD_32dp32b32xENS4_13SM90_TMA_LOADENS15_INS16_ILi1ELi4ELi3EEES19_NSW_INS5_IJS1A_S1P_EEENS5_IJS1P_SC_EEEEEEENS4_39AutoVectorizingCopyWithAssumedAlignmentILi128EEENS4_14SM90_TMA_STOREES29_S2B_S2B_EEEvvEEEEvNT_6ParamsE) ;  /* 0xffffff5c02c87950 */ /* 0x000fea0003c3ffff */
        .weak           $__internal_1_$__cuda_sm10x_tcgen05_guardrail_trap_phase_invalid_during_alloc
        .type           $__internal_1_$__cuda_sm10x_tcgen05_guardrail_trap_phase_invalid_during_alloc,@function
        .size           $__internal_1_$__cuda_sm10x_tcgen05_guardrail_trap_phase_invalid_during_alloc,($__internal_2_$__cuda_sm10x_tcgen05_guardrail_trap_unallocated_columns_being_dealloced - $__internal_1_$__cuda_sm10x_tcgen05_guardrail_trap_phase_invalid_during_alloc)
$__internal_1_$__cuda_sm10x_tcgen05_guardrail_trap_phase_invalid_during_alloc:
[----:B------:R-:W-:Y:S05]  /*a0e0*/  BPT.TRAP 0x1 ;  /* 0x000000040000795c */ /* 0x000fea0000300000 */
[----:B------:R-:W-:-:S04]  /*a0f0*/  MOV R5, 0x0 ;  /* 0x0000000000057802 */ /* 0x000fc80000000f00 */
[----:B------:R-:W-:Y:S05]  /*a100*/  RET.REL.NODEC R4 `(_ZN7cutlass13device_kernelINS_4gemm6kernel13GemmUniversalIN4cute5tupleIJiiiiEEENS1_10collective13CollectiveMmaINS1_35MainloopSm100TmaUmmaWarpSpecializedILi26ELi2ELi4ENS5_IJNS4_1CILi2EEESB_NSA_ILi1EEEEEEEENS5_IJNSA_ILi128EEESF_NSA_ILi64EEEEEENS_12float_e4m3_tENS5_IJlSC_lEEESI_SJ_NS4_8TiledMMAINS4_8MMA_AtomIJNS4_10MMA_TraitsINS4_25SM100_MMA_F8F6F4_2x1SM_SSEJSI_SI_fSF_SF_NS4_17integral_constantINS4_4UMMA5MajorELSQ_0EEESR_NSO_INSP_7ScaleInELSS_0EEEST_EEEEEENS4_6LayoutINS5_IJSC_SC_SC_EEENS5_IJNSA_ILi0EEESY_SY_EEEEENS5_IJNS4_10UnderscoreES11_S11_EEEEENS4_28SM100_TMA_2SM_LOAD_MULTICASTENS4_14ComposedLayoutINS4_7SwizzleILi2ELi4ELi3EEENS4_18smem_ptr_flag_bitsILi8EEENSW_INS5_IJNSA_ILi8EEESG_EEENS5_IJSG_SC_EEEEEEEvNS4_8identityENS4_18SM100_TMA_2SM_LOADES1E_vS1F_EENS_8epilogue10collective18CollectiveEpilogueINS1I_23Sm100TmaWarpSpecializedILi2ELi2ELi32ELb0ELb0EEEJNS5_IJSG_SF_SG_EEENS5_IJNSW_ISG_SC_EENSW_INS5_IJNSA_ILi32EEESB_EEENS5_IJSC_SG_EEEEEEEESI_SJ_SI_SJ_NS1I_6fusion15FusionCallbacksIS1M_NS1U_17LinearCombinationISI_fSI_fLNS_15FloatRoundStyleE2EEES1N_S1T_JEEENS4_5SM1004TMEM4LOAD26SM100_TMEM_LOAD_32dp32b32xENS4_13SM90_TMA_LOADENS15_INS16_ILi1ELi4ELi3EEES19_NSW_INS5_IJS1A_S1P_EEENS5_IJS1P_SC_EEEEEEENS4_39AutoVectorizingCopyWithAssumedAlignmentILi128EEENS4_14SM90_TMA_STOREES29_S2B_S2B_EEEvvEEEEvNT_6ParamsE) ;  /* 0xffffff5c04bc7950 */ /* 0x000fea0003c3ffff */
        .weak           $__internal_2_$__cuda_sm10x_tcgen05_guardrail_trap_unallocated_columns_being_dealloced
        .type           $__internal_2_$__cuda_sm10x_tcgen05_guardrail_trap_unallocated_columns_being_dealloced,@function
        .size           $__internal_2_$__cuda_sm10x_tcgen05_guardrail_trap_unallocated_columns_being_dealloced,(.L_x_230 - $__internal_2_$__cuda_sm10x_tcgen05_guardrail_trap_unallocated_columns_being_dealloced)
$__internal_2_$__cuda_sm10x_tcgen05_guardrail_trap_unallocated_columns_being_dealloced:
[----:B------:R-:W-:Y:S05]  /*a110*/  BPT.TRAP 0x1 ;  /* 0x000000040000795c */ /* 0x000fea0000300000 */
[----:B------:R-:W-:-:S04]  /*a120*/  HFMA2 R3, -RZ, RZ, 0, 0 ;  /* 0x00000000ff037431 */ /* 0x000fc800000001ff */
[----:B------:R-:W-:Y:S05]  /*a130*/  RET.REL.NODEC R2 `(_ZN7cutlass13device_kernelINS_4gemm6kernel13GemmUniversalIN4cute5tupleIJiiiiEEENS1_10collective13CollectiveMmaINS1_35MainloopSm100TmaUmmaWarpSpecializedILi26ELi2ELi4ENS5_IJNS4_1CILi2EEESB_NSA_ILi1EEEEEEEENS5_IJNSA_ILi128EEESF_NSA_ILi64EEEEEENS_12float_e4m3_tENS5_IJlSC_lEEESI_SJ_NS4_8TiledMMAINS4_8MMA_AtomIJNS4_10MMA_TraitsINS4_25SM100_MMA_F8F6F4_2x1SM_SSEJSI_SI_fSF_SF_NS4_17integral_constantINS4_4UMMA5MajorELSQ_0EEESR_NSO_INSP_7ScaleInELSS_0EEEST_EEEEEENS4_6LayoutINS5_IJSC_SC_SC_EEENS5_IJNSA_ILi0EEESY_SY_EEEEENS5_IJNS4_10UnderscoreES11_S11_EEEEENS4_28SM100_TMA_2SM_LOAD_MULTICASTENS4_14ComposedLayoutINS4_7SwizzleILi2ELi4ELi3EEENS4_18smem_ptr_flag_bitsILi8EEENSW_INS5_IJNSA_ILi8EEESG_EEENS5_IJSG_SC_EEEEEEEvNS4_8identityENS4_18SM100_TMA_2SM_LOADES1E_vS1F_EENS_8epilogue10collective18CollectiveEpilogueINS1I_23Sm100TmaWarpSpecializedILi2ELi2ELi32ELb0ELb0EEEJNS5_IJSG_SF_SG_EEENS5_IJNSW_ISG_SC_EENSW_INS5_IJNSA_ILi32EEESB_EEENS5_IJSC_SG_EEEEEEEESI_SJ_SI_SJ_NS1I_6fusion15FusionCallbacksIS1M_NS1U_17LinearCombinationISI_fSI_fLNS_15FloatRoundStyleE2EEES1N_S1T_JEEENS4_5SM1004TMEM4LOAD26SM100_TMEM_LOAD_32dp32b32xENS4_13SM90_TMA_LOADENS15_INS16_ILi1ELi4ELi3EEES19_NSW_INS5_IJS1A_S1P_EEENS5_IJS1P_SC_EEEEEEENS4_39AutoVectorizingCopyWithAssumedAlignmentILi128EEENS4_14SM90_TMA_STOREES29_S2B_S2B_EEEvvEEEEvNT_6ParamsE) ;  /* 0xffffff5c02b07950 */ /* 0x000fea0003c3ffff */
.L_x_229:
[----:B------:R-:W-:-:S00]  /*a140*/  BRA `(.L_x_229) ;  /* 0xfffffffc00fc7947 */ /* 0x000fc0000383ffff */
[----:B------:R-:W-:-:S00]  /*a150*/  NOP ;  /* 0x0000000000007918 */ /* 0x000fc00000000000 */
        /* <DEDUP_REMOVED lines=10> */
.L_x_230:


//--------------------- .nv.global.init           --------------------------
	.section	.nv.global.init,"aw",@progbits
.nv.global.init:
	.type		$str$27,@object
	.size		$str$27,($str$28 - $str$27)
$str$27:
        /*0000*/ 	.byte	0x28, 0x61, 0x64, 0x64, 0x72, 0x65, 0x73, 0x73, 0x20, 0x26, 0x20, 0x6d, 0x61, 0x73, 0x6b, 0x29
        /*0010*/ 	.byte	0x20, 0x3d, 0x3d, 0x20, 0x30, 0x00
	.type		$str$28,@object
	.size		$str$28,($str$26 - $str$28)
$str$28:
        /*0016*/ 	.byte	0x2f, 0x74, 0x6d, 0x70, 0x2f, 0x63, 0x75, 0x74, 0x6c, 0x61, 0x73, 0x73, 0x5f, 0x73, 0x77, 0x65
        /*0026*/ 	.byte	0x65, 0x70, 0x5f, 0x73, 0x72, 0x63, 0x2f, 0x69, 0x6e, 0x63, 0x6c, 0x75, 0x64, 0x65, 0x2f, 0x63
        /*0036*/ 	.byte	0x75, 0x74, 0x65, 0x2f, 0x70, 0x6f, 0x69, 0x6e, 0x74, 0x65, 0x72, 0x5f, 0x66, 0x6c, 0x61, 0x67
        /*0046*/ 	.byte	0x67, 0x65, 0x64, 0x2e, 0x68, 0x70, 0x70, 0x00
	.type		$str$26,@object
	.size		$str$26,($str$25 - $str$26)
$str$26:
        /*004e*/ 	.byte	0x2f, 0x74, 0x6d, 0x70, 0x2f, 0x63, 0x75, 0x74, 0x6c, 0x61, 0x73, 0x73, 0x5f, 0x73, 0x77, 0x65
        /*005e*/ 	.byte	0x65, 0x70, 0x5f, 0x73, 0x72, 0x63, 0x2f, 0x69, 0x6e, 0x63, 0x6c, 0x75, 0x64, 0x65, 0x2f, 0x63
        /*006e*/ 	.byte	0x75, 0x74, 0x65, 0x2f, 0x61, 0x74, 0x6f, 0x6d, 0x2f, 0x63, 0x6f, 0x70, 0x79, 0x5f, 0x74, 0x72
        /*007e*/ 	.byte	0x61, 0x69, 0x74, 0x73, 0x5f, 0x73, 0x6d, 0x31, 0x30, 0x30, 0x2e, 0x68, 0x70, 0x70, 0x00
	.type		$str$25,@object
	.size		$str$25,(__unnamed_1 - $str$25)
$str$25:
        /*008d*/ 	.byte	0x28, 0x28, 0x75, 0x69, 0x6e, 0x74, 0x33, 0x32, 0x5f, 0x74, 0x28, 0x74, 0x68, 0x72, 0x65, 0x61
        /*009d*/ 	.byte	0x64, 0x49, 0x64, 0x78, 0x2e, 0x78, 0x29, 0x20, 0x2f, 0x20, 0x33, 0x32, 0x29, 0x20, 0x25, 0x20
        /*00ad*/ 	.byte	0x34, 0x29, 0x20, 0x3d, 0x3d, 0x20, 0x28, 0x28, 0x28, 0x74, 0x6d, 0x65, 0x6d, 0x5f, 0x61, 0x64
        /*00bd*/ 	.byte	0x64, 0x72, 0x20, 0x3e, 0x3e, 0x20, 0x31, 0x36, 0x29, 0x20, 0x2f, 0x20, 0x33, 0x32, 0x29, 0x20
        /*00cd*/ 	.byte	0x25, 0x20, 0x34, 0x29, 0x00
	.type		__unnamed_1,@object
	.size		__unnamed_1,(__unnamed_2 - __unnamed_1)
__unnamed_1:
        /*00d2*/ 	.byte	0x61, 0x75, 0x74, 0x6f, 0x20, 0x63, 0x75, 0x74, 0x65, 0x3a, 0x3a, 0x61, 0x73, 0x5f, 0x70, 0x6f
        /* <DEDUP_REMOVED lines=24> */
        /*0262*/ 	.byte	0x3a, 0x3a, 0x43, 0x3c, 0x34, 0x30, 0x39, 0x36, 0x3e, 0x3e, 0x3e, 0x3e, 0x5d, 0x00
	.type		__unnamed_2,@object
	.size		__unnamed_2,(.L_2 - __unnamed_2)
__unnamed_2:
        /* <DEDUP_REMOVED lines=40> */
        /*04f0*/ 	.byte	0x74, 0x65, 0x3a, 0x3a, 0x43, 0x3c, 0x30, 0x3e, 0x3e, 0x3e, 0x3e, 0x5d, 0x00
.L_2:


//--------------------- .nv.shared._ZN7cutlass13device_kernelINS_4gemm6kernel13GemmUniversalIN4cute5tupleIJiiiiEEENS1_10collective13CollectiveMmaINS1_35MainloopSm100TmaUmmaWarpSpecializedILi26ELi2ELi4ENS5_IJNS4_1CILi2EEESB_NSA_ILi1EEEEEEEENS5_IJNSA_ILi128EEESF_NSA_ILi64EEEEEENS_12float_e4m3_tENS5_IJlSC_lEEESI_SJ_NS4_8TiledMMAINS4_8MMA_AtomIJNS4_10MMA_TraitsINS4_25SM100_MMA_F8F6F4_2x1SM_SSEJSI_SI_fSF_SF_NS4_17integral_constantINS4_4UMMA5MajorELSQ_0EEESR_NSO_INSP_7ScaleInELSS_0EEEST_EEEEEENS4_6LayoutINS5_IJSC_SC_SC_EEENS5_IJNSA_ILi0EEESY_SY_EEEEENS5_IJNS4_10UnderscoreES11_S11_EEEEENS4_28SM100_TMA_2SM_LOAD_MULTICASTENS4_14ComposedLayoutINS4_7SwizzleILi2ELi4ELi3EEENS4_18smem_ptr_flag_bitsILi8EEENSW_INS5_IJNSA_ILi8EEESG_EEENS5_IJSG_SC_EEEEEEEvNS4_8identityENS4_18SM100_TMA_2SM_LOADES1E_vS1F_EENS_8epilogue10collective18CollectiveEpilogueINS1I_23Sm100TmaWarpSpecializedILi2ELi2ELi32ELb0ELb0EEEJNS5_IJSG_SF_SG_EEENS5_IJNSW_ISG_SC_EENSW_INS5_IJNSA_ILi32EEESB_EEENS5_IJSC_SG_EEEEEEEESI_SJ_SI_SJ_NS1I_6fusion15FusionCallbacksIS1M_NS1U_17LinearCombinationISI_fSI_fLNS_15FloatRoundStyleE2EEES1N_S1T_JEEENS4_5SM1004TMEM4LOAD26SM100_TMEM_LOAD_32dp32b32xENS4_13SM90_TMA_LOADENS15_INS16_ILi1ELi4ELi3EEES19_NSW_INS5_IJS1A_S1P_EEENS5_IJS1P_SC_EEEEEEENS4_39AutoVectorizingCopyWithAssumedAlignmentILi128EEENS4_14SM90_TMA_STOREES29_S2B_S2B_EEEvvEEEEvNT_6ParamsE --------------------------
	.section	.nv.shared._ZN7cutlass13device_kernelINS_4gemm6kernel13GemmUniversalIN4cute5tupleIJiiiiEEENS1_10collective13CollectiveMmaINS1_35MainloopSm100TmaUmmaWarpSpecializedILi26ELi2ELi4ENS5_IJNS4_1CILi2EEESB_NSA_ILi1EEEEEEEENS5_IJNSA_ILi128EEESF_NSA_ILi64EEEEEENS_12float_e4m3_tENS5_IJlSC_lEEESI_SJ_NS4_8TiledMMAINS4_8MMA_AtomIJNS4_10MMA_TraitsINS4_25SM100_MMA_F8F6F4_2x1SM_SSEJSI_SI_fSF_SF_NS4_17integral_constantINS4_4UMMA5MajorELSQ_0EEESR_NSO_INSP_7ScaleInELSS_0EEEST_EEEEEENS4_6LayoutINS5_IJSC_SC_SC_EEENS5_IJNSA_ILi0EEESY_SY_EEEEENS5_IJNS4_10UnderscoreES11_S11_EEEEENS4_28SM100_TMA_2SM_LOAD_MULTICASTENS4_14ComposedLayoutINS4_7SwizzleILi2ELi4ELi3EEENS4_18smem_ptr_flag_bitsILi8EEENSW_INS5_IJNSA_ILi8EEESG_EEENS5_IJSG_SC_EEEEEEEvNS4_8identityENS4_18SM100_TMA_2SM_LOADES1E_vS1F_EENS_8epilogue10collective18CollectiveEpilogueINS1I_23Sm100TmaWarpSpecializedILi2ELi2ELi32ELb0ELb0EEEJNS5_IJSG_SF_SG_EEENS5_IJNSW_ISG_SC_EENSW_INS5_IJNSA_ILi32EEESB_EEENS5_IJSC_SG_EEEEEEEESI_SJ_SI_SJ_NS1I_6fusion15FusionCallbacksIS1M_NS1U_17LinearCombinationISI_fSI_fLNS_15FloatRoundStyleE2EEES1N_S1T_JEEENS4_5SM1004TMEM4LOAD26SM100_TMEM_LOAD_32dp32b32xENS4_13SM90_TMA_LOADENS15_INS16_ILi1ELi4ELi3EEES19_NSW_INS5_IJS1A_S1P_EEENS5_IJS1P_SC_EEEEEEENS4_39AutoVectorizingCopyWithAssumedAlignmentILi128EEENS4_14SM90_TMA_STOREES29_S2B_S2B_EEEvvEEEEvNT_6ParamsE,"aw",@nobits
	.sectionflags	@""
	.align	16
	.zero		1024


//--------------------- .nv.shared.reserved.0     --------------------------
	.section	.nv.shared.reserved.0,"aw",@nobits
	.weak		__nv_reservedSMEM_offset_0_alias
	.size		__nv_reservedSMEM_offset_0_alias, 0, 64
	.other		__nv_reservedSMEM_offset_0_alias,@"STO_CUDA_RESERVED_SHARED STV_DEFAULT"
__nv_reservedSMEM_offset_0_alias:
	.zero		0
.nv.shared.reserved.0:
	.zero		64
	.weak		__nv_reservedSMEM_tcgen05_partition
	.type		__nv_reservedSMEM_tcgen05_partition,@object
	.size		__nv_reservedSMEM_tcgen05_partition,(.L_0 - __nv_reservedSMEM_tcgen05_partition)
__nv_reservedSMEM_tcgen05_partition:
	.zero		32
.L_0:


//--------------------- .nv.global                --------------------------
	.section	.nv.global,"aw",@nobits
.nv.global:
	.type		_ZN39_INTERNAL_e5f25739_4_k_cu_bbf3377e_82444cute1_E,@object
	.size		_ZN39_INTERNAL_e5f25739_4_k_cu_bbf3377e_82444cute1_E,(_ZN39_INTERNAL_e5f25739_4_k_cu_bbf3377e_82444cuda3std3__45__cpo6cbeginE - _ZN39_INTERNAL_e5f25739_4_k_cu_bbf3377e_82444cute1_E)
_ZN39_INTERNAL_e5f25739_4_k_cu_bbf3377e_82444cute1_E:
	.zero		1
	.type		_ZN39_INTERNAL_e5f25739_4_k_cu_bbf3377e_82444cuda3std3__45__cpo6cbeginE,@object
	.size		_ZN39_INTERNAL_e5f25739_4_k_cu_bbf3377e_82444cuda3std3__45__cpo6cbeginE,(_ZN39_INTERNAL_e5f25739_4_k_cu_bbf3377e_82444cuda3std3__48in_placeE - _ZN39_INTERNAL_e5f25739_4_k_cu_bbf3377e_82444cuda3std3__45__cpo6cbeginE)
_ZN39_INTERNAL_e5f25739_4_k_cu_bbf3377e_82444cuda3std3__45__cpo6cbeginE:
	.zero		1
	.type		_ZN39_INTERNAL_e5f25739_4_k_cu_bbf3377e_82444cuda3std3__48in_placeE,@object
	.size		_ZN39_INTERNAL_e5f25739_4_k_cu_bbf3377e_82444cuda3std3__48in_placeE,(_ZN39_INTERNAL_e5f25739_4_k_cu_bbf3377e_82444cuda3std6ranges3__45__cpo9iter_moveE - _ZN39_INTERNAL_e5f25739_4_k_cu_bbf3377e_82444cuda3std3__48in_placeE)
_ZN39_INTERNAL_e5f25739_4_k_cu_bbf3377e_82444cuda3std3__48in_placeE:
	.zero		1
	.type		_ZN39_INTERNAL_e5f25739_4_k_cu_bbf3377e_82444cuda3std6ranges3__45__cpo9iter_moveE,@object
	.size		_ZN39_INTERNAL_e5f25739_4_k_cu_bbf3377e_82444cuda3std6ranges3__45__cpo9iter_moveE,(_ZN39_INTERNAL_e5f25739_4_k_cu_bbf3377e_82444cuda3std3__45__cpo5beginE - _ZN39_INTERNAL_e5f25739_4_k_cu_bbf3377e_82444cuda3std6ranges3__45__cpo9iter_moveE)
_ZN39_INTERNAL_e5f25739_4_k_cu_bbf3377e_82444cuda3std6ranges3__45__cpo9iter_moveE:
	.zero		1
	.type		_ZN39_INTERNAL_e5f25739_4_k_cu_bbf3377e_82444cuda3std3__45__cpo5beginE,@object
	.size		_ZN39_INTERNAL_e5f25739_4_k_cu_bbf3377e_82444cuda3std3__45__cpo5beginE,(_ZN39_INTERNAL_e5f25739_4_k_cu_bbf3377e_82444cuda3std3__441_GLOBAL__N__e5f25739_4_k_cu_bbf3377e_82446ignoreE - _ZN39_INTERNAL_e5f25739_4_k_cu_bbf3377e_82444cuda3std3__45__cpo5beginE)
_ZN39_INTERNAL_e5f25739_4_k_cu_bbf3377e_82444cuda3std3__45__cpo5beginE:
	.zero		1
	.type		_ZN39_INTERNAL_e5f25739_4_k_cu_bbf3377e_82444cuda3std3__441_GLOBAL__N__e5f25739_4_k_cu_bbf3377e_82446ignoreE,@object
	.size		_ZN39_INTERNAL_e5f25739_4_k_cu_bbf3377e_82444cuda3std3__441_GLOBAL__N__e5f25739_4_k_cu_bbf3377e_82446ignoreE,(_ZN39_INTERNAL_e5f25739_4_k_cu_bbf3377e_82444cute7productE - _ZN39_INTERNAL_e5f25739_4_k_cu_bbf3377e_82444cuda3std3__441_GLOBAL__N__e5f25739_4_k_cu_bbf3377e_82446ignoreE)
_ZN39_INTERNAL_e5f25739_4_k_cu_bbf3377e_82444cuda3std3__441_GLOBAL__N__e5f25739_4_k_cu_bbf3377e_82446ignoreE:
	.zero		1
	.type		_ZN39_INTERNAL_e5f25739_4_k_cu_bbf3377e_82444cute7productE,@object
	.size		_ZN39_INTERNAL_e5f25739_4_k_cu_bbf3377e_82444cute7productE,(_ZN39_INTERNAL_e5f25739_4_k_cu_bbf3377e_82444cuda3std3__45__cpo3endE - _ZN39_INTERNAL_e5f25739_4_k_cu_bbf3377e_82444cute7productE)
_ZN39_INTERNAL_e5f25739_4_k_cu_bbf3377e_82444cute7productE:
	.zero		1
	.type		_ZN39_INTERNAL_e5f25739_4_k_cu_bbf3377e_82444cuda3std3__45__cpo3endE,@object
	.size		_ZN39_INTERNAL_e5f25739_4_k_cu_bbf3377e_82444cuda3std3__45__cpo3endE,(_ZN39_INTERNAL_e5f25739_4_k_cu_bbf3377e_82444cuda3std3__419piecewise_constructE - _ZN39_INTERNAL_e5f25739_4_k_cu_bbf3377e_82444cuda3std3__45__cpo3endE)
_ZN39_INTERNAL_e5f25739_4_k_cu_bbf3377e_82444cuda3std3__45__cpo3endE:
	.zero		1
	.type		_ZN39_INTERNAL_e5f25739_4_k_cu_bbf3377e_82444cuda3std3__419piecewise_constructE,@object
	.size		_ZN39_INTERNAL_e5f25739_4_k_cu_bbf3377e_82444cuda3std3__419piecewise_constructE,(_ZN39_INTERNAL_e5f25739_4_k_cu_bbf3377e_82444cuda3std3__45__cpo4cendE - _ZN39_INTERNAL_e5f25739_4_k_cu_bbf3377e_82444cuda3std3__419piecewise_constructE)
_ZN39_INTERNAL_e5f25739_4_k_cu_bbf3377e_82444cuda3std3__419piecewise_constructE:
	.zero		1
	.type		_ZN39_INTERNAL_e5f25739_4_k_cu_bbf3377e_82444cuda3std3__45__cpo4cendE,@object
	.size		_ZN39_INTERNAL_e5f25739_4_k_cu_bbf3377e_82444cuda3std3__45__cpo4cendE,(_ZN39_INTERNAL_e5f25739_4_k_cu_bbf3377e_82444cuda3std6ranges3__45__cpo4swapE - _ZN39_INTERNAL_e5f25739_4_k_cu_bbf3377e_82444cuda3std3__45__cpo4cendE)
_ZN39_INTERNAL_e5f25739_4_k_cu_bbf3377e_82444cuda3std3__45__cpo4cendE:
	.zero		1
	.type		_ZN39_INTERNAL_e5f25739_4_k_cu_bbf3377e_82444cuda3std6ranges3__45__cpo4swapE,@object
	.size		_ZN39_INTERNAL_e5f25739_4_k_cu_bbf3377e_82444cuda3std6ranges3__45__cpo4swapE,(.L_10 - _ZN39_INTERNAL_e5f25739_4_k_cu_bbf3377e_82444cuda3std6ranges3__45__cpo4swapE)
_ZN39_INTERNAL_e5f25739_4_k_cu_bbf3377e_82444cuda3std6ranges3__45__cpo4swapE:
	.zero		1
.L_10:


//--------------------- .nv.constant0._ZN7cutlass13device_kernelINS_4gemm6kernel13GemmUniversalIN4cute5tupleIJiiiiEEENS1_10collective13CollectiveMmaINS1_35MainloopSm100TmaUmmaWarpSpecializedILi26ELi2ELi4ENS5_IJNS4_1CILi2EEESB_NSA_ILi1EEEEEEEENS5_IJNSA_ILi128EEESF_NSA_ILi64EEEEEENS_12float_e4m3_tENS5_IJlSC_lEEESI_SJ_NS4_8TiledMMAINS4_8MMA_AtomIJNS4_10MMA_TraitsINS4_25SM100_MMA_F8F6F4_2x1SM_SSEJSI_SI_fSF_SF_NS4_17integral_constantINS4_4UMMA5MajorELSQ_0EEESR_NSO_INSP_7ScaleInELSS_0EEEST_EEEEEENS4_6LayoutINS5_IJSC_SC_SC_EEENS5_IJNSA_ILi0EEESY_SY_EEEEENS5_IJNS4_10UnderscoreES11_S11_EEEEENS4_28SM100_TMA_2SM_LOAD_MULTICASTENS4_14ComposedLayoutINS4_7SwizzleILi2ELi4ELi3EEENS4_18smem_ptr_flag_bitsILi8EEENSW_INS5_IJNSA_ILi8EEESG_EEENS5_IJSG_SC_EEEEEEEvNS4_8identityENS4_18SM100_TMA_2SM_LOADES1E_vS1F_EENS_8epilogue10collective18CollectiveEpilogueINS1I_23Sm100TmaWarpSpecializedILi2ELi2ELi32ELb0ELb0EEEJNS5_IJSG_SF_SG_EEENS5_IJNSW_ISG_SC_EENSW_INS5_IJNSA_ILi32EEESB_EEENS5_IJSC_SG_EEEEEEEESI_SJ_SI_SJ_NS1I_6fusion15FusionCallbacksIS1M_NS1U_17LinearCombinationISI_fSI_fLNS_15FloatRoundStyleE2EEES1N_S1T_JEEENS4_5SM1004TMEM4LOAD26SM100_TMEM_LOAD_32dp32b32xENS4_13SM90_TMA_LOADENS15_INS16_ILi1ELi4ELi3EEES19_NSW_INS5_IJS1A_S1P_EEENS5_IJS1P_SC_EEEEEEENS4_39AutoVectorizingCopyWithAssumedAlignmentILi128EEENS4_14SM90_TMA_STOREES29_S2B_S2B_EEEvvEEEEvNT_6ParamsE --------------------------
	.section	.nv.constant0._ZN7cutlass13device_kernelINS_4gemm6kernel13GemmUniversalIN4cute5tupleIJiiiiEEENS1_10collective13CollectiveMmaINS1_35MainloopSm100TmaUmmaWarpSpecializedILi26ELi2ELi4ENS5_IJNS4_1CILi2EEESB_NSA_ILi1EEEEEEEENS5_IJNSA_ILi128EEESF_NSA_ILi64EEEEEENS_12float_e4m3_tENS5_IJlSC_lEEESI_SJ_NS4_8TiledMMAINS4_8MMA_AtomIJNS4_10MMA_TraitsINS4_25SM100_MMA_F8F6F4_2x1SM_SSEJSI_SI_fSF_SF_NS4_17integral_constantINS4_4UMMA5MajorELSQ_0EEESR_NSO_INSP_7ScaleInELSS_0EEEST_EEEEEENS4_6LayoutINS5_IJSC_SC_SC_EEENS5_IJNSA_ILi0EEESY_SY_EEEEENS5_IJNS4_10UnderscoreES11_S11_EEEEENS4_28SM100_TMA_2SM_LOAD_MULTICASTENS4_14ComposedLayoutINS4_7SwizzleILi2ELi4ELi3EEENS4_18smem_ptr_flag_bitsILi8EEENSW_INS5_IJNSA_ILi8EEESG_EEENS5_IJSG_SC_EEEEEEEvNS4_8identityENS4_18SM100_TMA_2SM_LOADES1E_vS1F_EENS_8epilogue10collective18CollectiveEpilogueINS1I_23Sm100TmaWarpSpecializedILi2ELi2ELi32ELb0ELb0EEEJNS5_IJSG_SF_SG_EEENS5_IJNSW_ISG_SC_EENSW_INS5_IJNSA_ILi32EEESB_EEENS5_IJSC_SG_EEEEEEEESI_SJ_SI_SJ_NS1I_6fusion15FusionCallbacksIS1M_NS1U_17LinearCombinationISI_fSI_fLNS_15FloatRoundStyleE2EEES1N_S1T_JEEENS4_5SM1004TMEM4LOAD26SM100_TMEM_LOAD_32dp32b32xENS4_13SM90_TMA_LOADENS15_INS16_ILi1ELi4ELi3EEES19_NSW_INS5_IJS1A_S1P_EEENS5_IJS1P_SC_EEEEEEENS4_39AutoVectorizingCopyWithAssumedAlignmentILi128EEENS4_14SM90_TMA_STOREES29_S2B_S2B_EEEvvEEEEvNT_6ParamsE,"a",@progbits
	.sectionflags	@""
	.align	4
.nv.constant0._ZN7cutlass13device_kernelINS_4gemm6kernel13GemmUniversalIN4cute5tupleIJiiiiEEENS1_10collective13CollectiveMmaINS1_35MainloopSm100TmaUmmaWarpSpecializedILi26ELi2ELi4ENS5_IJNS4_1CILi2EEESB_NSA_ILi1EEEEEEEENS5_IJNSA_ILi128EEESF_NSA_ILi64EEEEEENS_12float_e4m3_tENS5_IJlSC_lEEESI_SJ_NS4_8TiledMMAINS4_8MMA_AtomIJNS4_10MMA_TraitsINS4_25SM100_MMA_F8F6F4_2x1SM_SSEJSI_SI_fSF_SF_NS4_17integral_constantINS4_4UMMA5MajorELSQ_0EEESR_NSO_INSP_7ScaleInELSS_0EEEST_EEEEEENS4_6LayoutINS5_IJSC_SC_SC_EEENS5_IJNSA_ILi0EEESY_SY_EEEEENS5_IJNS4_10UnderscoreES11_S11_EEEEENS4_28SM100_TMA_2SM_LOAD_MULTICASTENS4_14ComposedLayoutINS4_7SwizzleILi2ELi4ELi3EEENS4_18smem_ptr_flag_bitsILi8EEENSW_INS5_IJNSA_ILi8EEESG_EEENS5_IJSG_SC_EEEEEEEvNS4_8identityENS4_18SM100_TMA_2SM_LOADES1E_vS1F_EENS_8epilogue10collective18CollectiveEpilogueINS1I_23Sm100TmaWarpSpecializedILi2ELi2ELi32ELb0ELb0EEEJNS5_IJSG_SF_SG_EEENS5_IJNSW_ISG_SC_EENSW_INS5_IJNSA_ILi32EEESB_EEENS5_IJSC_SG_EEEEEEEESI_SJ_SI_SJ_NS1I_6fusion15FusionCallbacksIS1M_NS1U_17LinearCombinationISI_fSI_fLNS_15FloatRoundStyleE2EEES1N_S1T_JEEENS4_5SM1004TMEM4LOAD26SM100_TMEM_LOAD_32dp32b32xENS4_13SM90_TMA_LOADENS15_INS16_ILi1ELi4ELi3EEES19_NSW_INS5_IJS1A_S1P_EEENS5_IJS1P_SC_EEEEEEENS4_39AutoVectorizingCopyWithAssumedAlignmentILi128EEENS4_14SM90_TMA_STOREES29_S2B_S2B_EEEvvEEEEvNT_6ParamsE:
	.zero		2944


//--------------------- SYMBOLS --------------------------

	.type		.nv.reservedSmem.offset0,@object
	.size		.nv.reservedSmem.offset0,0x4
	.type		.nv.reservedSmem.cap,@object
	.size		.nv.reservedSmem.cap,0x4
	.type		__assertfail,@function
